	.target	sm_100a

	.elftype	@"ET_EXEC"


//--------------------- .note.nv.tkinfo           --------------------------
	.section	.note.nv.tkinfo,"",@"SHT_NOTE"
	.sectionflags	@"SHF_NOTE_NV_TKINFO"
	.tkinfo
        /*0018*/ 	.word	0x00000002
        /*0030*/ 	.string	""
        /*0030*/ 	.string	"ptxas"
        /*0030*/ 	.string	"Cuda compilation tools, release 13.0, V13.0.88"
        /*0030*/ 	.string	"Build cuda_13.0.r13.0/compiler.36424714_0"
        /*0030*/ 	.string	"-arch sm_100a -m 64 "



//--------------------- .note.nv.cuinfo           --------------------------
	.section	.note.nv.cuinfo,"",@"SHT_NOTE"
	.sectionflags	@"SHF_NOTE_NV_CUINFO"
        /*0018*/ 	.short	0x0002
        /*001a*/ 	.short	0x0064
        /*001c*/ 	.short	0x0082
	.zero		2


//--------------------- .nv.info                  --------------------------
	.section	.nv.info,"",@"SHT_CUDA_INFO"
	.align	4


	//----- nvinfo : EIATTR_REGCOUNT
	.align		4
        /*0000*/ 	.byte	0x04, 0x2f
        /*0002*/ 	.short	(.L_19 - .L_18)
	.align		4
.L_18:
        /*0004*/ 	.word	index@(_ZN7cutlass13device_kernelINS_4conv6kernel13ConvUniversalINS1_16ConvProblemShapeILNS1_8OperatorE1ELi2EEENS1_10collective14CollectiveConvINS1_47MainloopSm100TmaUmmaWarpSpecializedImplicitGemmILS5_1ELi36ELi2ELi1ELi2EN4cute5tupleIJNSA_1CILi2EEENSC_ILi1EEESE_EEEEENSB_IJNSC_ILi128EEENSC_ILi64EEENSB_IJSI_EEEEEENS_12float_e4m3_tESL_NSA_8TiledMMAINSA_8MMA_AtomIJNSA_10MMA_TraitsINSA_25SM100_MMA_F8F6F4_2x1SM_SSEJSL_SL_fSH_SI_NSA_17integral_constantINSA_4UMMA5MajorELSS_0EEENSQ_ISS_LSS_1EEENSQ_INSR_7ScaleInELSV_0EEESW_EEEEEENSA_6LayoutINSB_IJSE_SE_SE_EEENSB_IJNSC_ILi0EEES11_S11_EEEEENSB_IJNSA_10UnderscoreES14_S14_EEEEENS7_6detail27Sm100ImplicitGemmTileTraitsINSA_25SM100_TMA_2SM_LOAD_IM2COLENSA_14ComposedLayoutINSA_7SwizzleILi2ELi4ELi3EEENSA_18smem_ptr_flag_bitsILi8EEENSZ_INSB_IJNSC_ILi8EEESI_EEENSB_IJSI_SE_EEEEEEEvEENS18_INSA_18SM100_TMA_2SM_LOADENS1A_INS1B_ILi1ELi4ELi3EEES1E_NSZ_INSB_IJNSC_ILi32EEES1F_EEENSB_IJSE_S1N_EEEEEEEvEEEENS_8epilogue10collective18CollectiveEpilogueINS1U_23Sm100TmaWarpSpecializedILi1ELi1ELi32ELb0ELb0EEEJNSB_IJSI_SI_SJ_EEENSB_IJNSZ_ISI_SE_EES20_EEESL_NSB_IJNSB_IJlllEEESE_S11_EEESL_S23_NS1U_6fusion15FusionCallbacksIS1Y_NS24_17LinearCombinationISL_fSL_fLNS_15FloatRoundStyleE2EEES1Z_S21_JEEENSA_5SM1004TMEM4LOAD26SM100_TMEM_LOAD_32dp32b32xENSA_20SM90_TMA_LOAD_IM2COLES1J_NSA_39AutoVectorizingCopyWithAssumedAlignmentILi128EEENSA_21SM90_TMA_STORE_IM2COLES1J_S2G_S2G_EEEvvEEEEvNT_6ParamsE)
        /*0008*/ 	.word	0x0000005d


	//----- nvinfo : EIATTR_FRAME_SIZE
	.align		4
.L_19:
        /*000c*/ 	.byte	0x04, 0x11
        /*000e*/ 	.short	(.L_21 - .L_20)
	.align		4
.L_20:
        /*0010*/ 	.word	index@($__internal_2_$__cuda_sm10x_tcgen05_guardrail_trap_unallocated_columns_being_dealloced)
        /*0014*/ 	.word	0x00000008


	//----- nvinfo : EIATTR_FRAME_SIZE
	.align		4
.L_21:
        /*0018*/ 	.byte	0x04, 0x11
        /*001a*/ 	.short	(.L_23 - .L_22)
	.align		4
.L_22:
        /*001c*/ 	.word	index@($__internal_1_$__cuda_sm10x_tcgen05_guardrail_trap_phase_invalid_during_alloc)
        /*0020*/ 	.word	0x00000008


	//----- nvinfo : EIATTR_FRAME_SIZE
	.align		4
.L_23:
        /*0024*/ 	.byte	0x04, 0x11
        /*0026*/ 	.short	(.L_25 - .L_24)
	.align		4
.L_24:
        /*0028*/ 	.word	index@($__internal_0_$__cuda_sm10x_tcgen05_guardrail_trap_col_being_dealloced_not_returned_by_alloc)
        /*002c*/ 	.word	0x00000008


	//----- nvinfo : EIATTR_FRAME_SIZE
	.align		4
.L_25:
        /*0030*/ 	.byte	0x04, 0x11
        /*0032*/ 	.short	(.L_27 - .L_26)
	.align		4
.L_26:
        /*0034*/ 	.word	index@(_ZN7cutlass13device_kernelINS_4conv6kernel13ConvUniversalINS1_16ConvProblemShapeILNS1_8OperatorE1ELi2EEENS1_10collective14CollectiveConvINS1_47MainloopSm100TmaUmmaWarpSpecializedImplicitGemmILS5_1ELi36ELi2ELi1ELi2EN4cute5tupleIJNSA_1CILi2EEENSC_ILi1EEESE_EEEEENSB_IJNSC_ILi128EEENSC_ILi64EEENSB_IJSI_EEEEEENS_12float_e4m3_tESL_NSA_8TiledMMAINSA_8MMA_AtomIJNSA_10MMA_TraitsINSA_25SM100_MMA_F8F6F4_2x1SM_SSEJSL_SL_fSH_SI_NSA_17integral_constantINSA_4UMMA5MajorELSS_0EEENSQ_ISS_LSS_1EEENSQ_INSR_7ScaleInELSV_0EEESW_EEEEEENSA_6LayoutINSB_IJSE_SE_SE_EEENSB_IJNSC_ILi0EEES11_S11_EEEEENSB_IJNSA_10UnderscoreES14_S14_EEEEENS7_6detail27Sm100ImplicitGemmTileTraitsINSA_25SM100_TMA_2SM_LOAD_IM2COLENSA_14ComposedLayoutINSA_7SwizzleILi2ELi4ELi3EEENSA_18smem_ptr_flag_bitsILi8EEENSZ_INSB_IJNSC_ILi8EEESI_EEENSB_IJSI_SE_EEEEEEEvEENS18_INSA_18SM100_TMA_2SM_LOADENS1A_INS1B_ILi1ELi4ELi3EEES1E_NSZ_INSB_IJNSC_ILi32EEES1F_EEENSB_IJSE_S1N_EEEEEEEvEEEENS_8epilogue10collective18CollectiveEpilogueINS1U_23Sm100TmaWarpSpecializedILi1ELi1ELi32ELb0ELb0EEEJNSB_IJSI_SI_SJ_EEENSB_IJNSZ_ISI_SE_EES20_EEESL_NSB_IJNSB_IJlllEEESE_S11_EEESL_S23_NS1U_6fusion15FusionCallbacksIS1Y_NS24_17LinearCombinationISL_fSL_fLNS_15FloatRoundStyleE2EEES1Z_S21_JEEENSA_5SM1004TMEM4LOAD26SM100_TMEM_LOAD_32dp32b32xENSA_20SM90_TMA_LOAD_IM2COLES1J_NSA_39AutoVectorizingCopyWithAssumedAlignmentILi128EEENSA_21SM90_TMA_STORE_IM2COLES1J_S2G_S2G_EEEvvEEEEvNT_6ParamsE)
        /*0038*/ 	.word	0x00000008


	//----- nvinfo : EIATTR_MIN_STACK_SIZE
	.align		4
.L_27:
        /*003c*/ 	.byte	0x04, 0x12
        /*003e*/ 	.short	(.L_29 - .L_28)
	.align		4
.L_28:
        /*0040*/ 	.word	index@(_ZN7cutlass13device_kernelINS_4conv6kernel13ConvUniversalINS1_16ConvProblemShapeILNS1_8OperatorE1ELi2EEENS1_10collective14CollectiveConvINS1_47MainloopSm100TmaUmmaWarpSpecializedImplicitGemmILS5_1ELi36ELi2ELi1ELi2EN4cute5tupleIJNSA_1CILi2EEENSC_ILi1EEESE_EEEEENSB_IJNSC_ILi128EEENSC_ILi64EEENSB_IJSI_EEEEEENS_12float_e4m3_tESL_NSA_8TiledMMAINSA_8MMA_AtomIJNSA_10MMA_TraitsINSA_25SM100_MMA_F8F6F4_2x1SM_SSEJSL_SL_fSH_SI_NSA_17integral_constantINSA_4UMMA5MajorELSS_0EEENSQ_ISS_LSS_1EEENSQ_INSR_7ScaleInELSV_0EEESW_EEEEEENSA_6LayoutINSB_IJSE_SE_SE_EEENSB_IJNSC_ILi0EEES11_S11_EEEEENSB_IJNSA_10UnderscoreES14_S14_EEEEENS7_6detail27Sm100ImplicitGemmTileTraitsINSA_25SM100_TMA_2SM_LOAD_IM2COLENSA_14ComposedLayoutINSA_7SwizzleILi2ELi4ELi3EEENSA_18smem_ptr_flag_bitsILi8EEENSZ_INSB_IJNSC_ILi8EEESI_EEENSB_IJSI_SE_EEEEEEEvEENS18_INSA_18SM100_TMA_2SM_LOADENS1A_INS1B_ILi1ELi4ELi3EEES1E_NSZ_INSB_IJNSC_ILi32EEES1F_EEENSB_IJSE_S1N_EEEEEEEvEEEENS_8epilogue10collective18CollectiveEpilogueINS1U_23Sm100TmaWarpSpecializedILi1ELi1ELi32ELb0ELb0EEEJNSB_IJSI_SI_SJ_EEENSB_IJNSZ_ISI_SE_EES20_EEESL_NSB_IJNSB_IJlllEEESE_S11_EEESL_S23_NS1U_6fusion15FusionCallbacksIS1Y_NS24_17LinearCombinationISL_fSL_fLNS_15FloatRoundStyleE2EEES1Z_S21_JEEENSA_5SM1004TMEM4LOAD26SM100_TMEM_LOAD_32dp32b32xENSA_20SM90_TMA_LOAD_IM2COLES1J_NSA_39AutoVectorizingCopyWithAssumedAlignmentILi128EEENSA_21SM90_TMA_STORE_IM2COLES1J_S2G_S2G_EEEvvEEEEvNT_6ParamsE)
        /*0044*/ 	.word	0x00000008
.L_29:


//--------------------- .nv.compat                --------------------------
	.section	.nv.compat,"",@"SHT_CUDA_COMPAT_INFO"
	.align	4
        /*0000*/ 	.byte	0x02, 0x09, 0x01, 0x00, 0x02, 0x02, 0x02, 0x00, 0x02, 0x05, 0x05, 0x00, 0x03, 0x07, 0x01, 0x01
        /*0010*/ 	.byte	0x02, 0x03, 0x01, 0x00, 0x02, 0x06, 0x01, 0x00, 0x04, 0x0b, 0x08, 0x00, 0x09, 0x00, 0x00, 0x00
        /*0020*/ 	.byte	0x00, 0x00, 0x00, 0x00


//--------------------- .nv.info._ZN7cutlass13device_kernelINS_4conv6kernel13ConvUniversalINS1_16ConvProblemShapeILNS1_8OperatorE1ELi2EEENS1_10collective14CollectiveConvINS1_47MainloopSm100TmaUmmaWarpSpecializedImplicitGemmILS5_1ELi36ELi2ELi1ELi2EN4cute5tupleIJNSA_1CILi2EEENSC_ILi1EEESE_EEEEENSB_IJNSC_ILi128EEENSC_ILi64EEENSB_IJSI_EEEEEENS_12float_e4m3_tESL_NSA_8TiledMMAINSA_8MMA_AtomIJNSA_10MMA_TraitsINSA_25SM100_MMA_F8F6F4_2x1SM_SSEJSL_SL_fSH_SI_NSA_17integral_constantINSA_4UMMA5MajorELSS_0EEENSQ_ISS_LSS_1EEENSQ_INSR_7ScaleInELSV_0EEESW_EEEEEENSA_6LayoutINSB_IJSE_SE_SE_EEENSB_IJNSC_ILi0EEES11_S11_EEEEENSB_IJNSA_10UnderscoreES14_S14_EEEEENS7_6detail27Sm100ImplicitGemmTileTraitsINSA_25SM100_TMA_2SM_LOAD_IM2COLENSA_14ComposedLayoutINSA_7SwizzleILi2ELi4ELi3EEENSA_18smem_ptr_flag_bitsILi8EEENSZ_INSB_IJNSC_ILi8EEESI_EEENSB_IJSI_SE_EEEEEEEvEENS18_INSA_18SM100_TMA_2SM_LOADENS1A_INS1B_ILi1ELi4ELi3EEES1E_NSZ_INSB_IJNSC_ILi32EEES1F_EEENSB_IJSE_S1N_EEEEEEEvEEEENS_8epilogue10collective18CollectiveEpilogueINS1U_23Sm100TmaWarpSpecializedILi1ELi1ELi32ELb0ELb0EEEJNSB_IJSI_SI_SJ_EEENSB_IJNSZ_ISI_SE_EES20_EEESL_NSB_IJNSB_IJlllEEESE_S11_EEESL_S23_NS1U_6fusion15FusionCallbacksIS1Y_NS24_17LinearCombinationISL_fSL_fLNS_15FloatRoundStyleE2EEES1Z_S21_JEEENSA_5SM1004TMEM4LOAD26SM100_TMEM_LOAD_32dp32b32xENSA_20SM90_TMA_LOAD_IM2COLES1J_NSA_39AutoVectorizingCopyWithAssumedAlignmentILi128EEENSA_21SM90_TMA_STORE_IM2COLES1J_S2G_S2G_EEEvvEEEEvNT_6ParamsE --------------------------
	.section	.nv.info._ZN7cutlass13device_kernelINS_4conv6kernel13ConvUniversalINS1_16ConvProblemShapeILNS1_8OperatorE1ELi2EEENS1_10collective14CollectiveConvINS1_47MainloopSm100TmaUmmaWarpSpecializedImplicitGemmILS5_1ELi36ELi2ELi1ELi2EN4cute5tupleIJNSA_1CILi2EEENSC_ILi1EEESE_EEEEENSB_IJNSC_ILi128EEENSC_ILi64EEENSB_IJSI_EEEEEENS_12float_e4m3_tESL_NSA_8TiledMMAINSA_8MMA_AtomIJNSA_10MMA_TraitsINSA_25SM100_MMA_F8F6F4_2x1SM_SSEJSL_SL_fSH_SI_NSA_17integral_constantINSA_4UMMA5MajorELSS_0EEENSQ_ISS_LSS_1EEENSQ_INSR_7ScaleInELSV_0EEESW_EEEEEENSA_6LayoutINSB_IJSE_SE_SE_EEENSB_IJNSC_ILi0EEES11_S11_EEEEENSB_IJNSA_10UnderscoreES14_S14_EEEEENS7_6detail27Sm100ImplicitGemmTileTraitsINSA_25SM100_TMA_2SM_LOAD_IM2COLENSA_14ComposedLayoutINSA_7SwizzleILi2ELi4ELi3EEENSA_18smem_ptr_flag_bitsILi8EEENSZ_INSB_IJNSC_ILi8EEESI_EEENSB_IJSI_SE_EEEEEEEvEENS18_INSA_18SM100_TMA_2SM_LOADENS1A_INS1B_ILi1ELi4ELi3EEES1E_NSZ_INSB_IJNSC_ILi32EEES1F_EEENSB_IJSE_S1N_EEEEEEEvEEEENS_8epilogue10collective18CollectiveEpilogueINS1U_23Sm100TmaWarpSpecializedILi1ELi1ELi32ELb0ELb0EEEJNSB_IJSI_SI_SJ_EEENSB_IJNSZ_ISI_SE_EES20_EEESL_NSB_IJNSB_IJlllEEESE_S11_EEESL_S23_NS1U_6fusion15FusionCallbacksIS1Y_NS24_17LinearCombinationISL_fSL_fLNS_15FloatRoundStyleE2EEES1Z_S21_JEEENSA_5SM1004TMEM4LOAD26SM100_TMEM_LOAD_32dp32b32xENSA_20SM90_TMA_LOAD_IM2COLES1J_NSA_39AutoVectorizingCopyWithAssumedAlignmentILi128EEENSA_21SM90_TMA_STORE_IM2COLES1J_S2G_S2G_EEEvvEEEEvNT_6ParamsE,"",@"SHT_CUDA_INFO"
	.sectionflags	@""
	.align	4


	//----- nvinfo : EIATTR_CUDA_API_VERSION
	.align		4
        /*0000*/ 	.byte	0x04, 0x37
        /*0002*/ 	.short	(.L_31 - .L_30)
.L_30:
        /*0004*/ 	.word	0x00000082


	//----- nvinfo : EIATTR_KPARAM_INFO
	.align		4
.L_31:
        /*0008*/ 	.byte	0x04, 0x17
        /*000a*/ 	.short	(.L_33 - .L_32)
.L_32:
        /*000c*/ 	.word	0x00000000
        /*0010*/ 	.short	0x0000
        /*0012*/ 	.short	0x0000
        /*0014*/ 	.byte	0x00, 0xf0, 0x01, 0x20


	//----- nvinfo : EIATTR_AT_ENTRY_FRAGMENTS
	.align		4
.L_33:
        /*0018*/ 	.byte	0x04, 0x4f
        /*001a*/ 	.short	(.L_35 - .L_34)


	//   ....[0]....
.L_34:
        /*001c*/ 	.word	0x00000007


	//----- nvinfo : EIATTR_RESERVED_SMEM_USED
	.align		4
.L_35:
        /*0020*/ 	.byte	0x01, 0x41
	.zero		2


	//----- nvinfo : EIATTR_SPARSE_MMA_MASK
	.align		4
        /*0024*/ 	.byte	0x03, 0x50
        /*0026*/ 	.short	0x0000


	//----- nvinfo : EIATTR_TCGEN05_2CTA_USED
	.align		4
        /*0028*/ 	.byte	0x01, 0x52
	.zero		2


	//----- nvinfo : EIATTR_MAXREG_COUNT
	.align		4
        /*002c*/ 	.byte	0x03, 0x1b
        /*002e*/ 	.short	0x00ff


	//----- nvinfo : EIATTR_NUM_BARRIERS
	.align		4
        /*0030*/ 	.byte	0x02, 0x4c
        /*0032*/ 	.byte	0x07
	.zero		1


	//----- nvinfo : EIATTR_EXTERNS
	.align		4
        /*0034*/ 	.byte	0x04, 0x0f
        /*0036*/ 	.short	(.L_37 - .L_36)


	//   ....[0]....
	.align		4
.L_36:
        /*0038*/ 	.word	index@(__assertfail)


	//----- nvinfo : EIATTR_MERCURY_ISA_VERSION
	.align		4
.L_37:
        /*003c*/ 	.byte	0x03, 0x5f
        /*003e*/ 	.short	0x0101


	//----- nvinfo : EIATTR_INT_WARP_WIDE_INSTR_OFFSETS
	.align		4
        /*0040*/ 	.byte	0x04, 0x31
        /*0042*/ 	.short	(.L_39 - .L_38)


	//   ....[0]....
.L_38:
        /*0044*/ 	.word	0x00001020


	//   ....[1]....
        /*0048*/ 	.word	0x000010d0


	//   ....[2]....
        /*004c*/ 	.word	0x00005840


	//   ....[3]....
        /*0050*/ 	.word	0x00005860


	//   ....[4]....
        /*0054*/ 	.word	0x00005890


	//   ....[5]....
        /*0058*/ 	.word	0x00006400


	//   ....[6]....
        /*005c*/ 	.word	0x000065c0


	//----- nvinfo : EIATTR_COOP_GROUP_MASK_REGIDS
	.align		4
.L_39:
        /*0060*/ 	.byte	0x04, 0x29
        /*0062*/ 	.short	(.L_41 - .L_40)


	//   ....[0]....
.L_40:
        /*0064*/ 	.word	0xffffffff


	//   ....[1]....
        /*0068*/ 	.word	0xffffffff


	//   ....[2]....
        /*006c*/ 	.word	0xffffffff


	//   ....[3]....
        /*0070*/ 	.word	0xffffffff


	//   ....[4]....
        /*0074*/ 	.word	0xffffffff


	//   ....[5]....
        /*0078*/ 	.word	0xffffffff


	//   ....[6]....
        /*007c*/ 	.word	0xffffffff


	//   ....[7]....
        /*0080*/ 	.word	0xffffffff


	//   ....[8]....
        /*0084*/ 	.word	0xffffffff


	//   ....[9]....
        /*0088*/ 	.word	0xffffffff


	//   ....[10]....
        /*008c*/ 	.word	0xffffffff


	//   ....[11]....
        /*0090*/ 	.word	0xffffffff


	//   ....[12]....
        /*0094*/ 	.word	0xffffffff


	//----- nvinfo : EIATTR_COOP_GROUP_INSTR_OFFSETS
	.align		4
.L_41:
        /*0098*/ 	.byte	0x04, 0x28
        /*009a*/ 	.short	(.L_43 - .L_42)


	//   ....[0]....
.L_42:
        /*009c*/ 	.word	0x000000d0


	//   ....[1]....
        /*00a0*/ 	.word	0x00000540


	//   ....[2]....
        /*00a4*/ 	.word	0x00000b10


	//   ....[3]....
        /*00a8*/ 	.word	0x00000c50


	//   ....[4]....
        /*00ac*/ 	.word	0x00000d50


	//   ....[5]....
        /*00b0*/ 	.word	0x00000ea0


	//   ....[6]....
        /*00b4*/ 	.word	0x00001140


	//   ....[7]....
        /*00b8*/ 	.word	0x000027e0


	//   ....[8]....
        /*00bc*/ 	.word	0x00004820


	//   ....[9]....
        /*00c0*/ 	.word	0x00004cf0


	//   ....[10]....
        /*00c4*/ 	.word	0x00004d20


	//   ....[11]....
        /*00c8*/ 	.word	0x00005750


	//   ....[12]....
        /*00cc*/ 	.word	0x00005960


	//----- nvinfo : EIATTR_VRC_CTA_INIT_COUNT
	.align		4
.L_43:
        /*00d0*/ 	.byte	0x02, 0x4a
        /*00d2*/ 	.byte	0x80
	.zero		1


	//----- nvinfo : EIATTR_SYSCALL_OFFSETS
	.align		4
        /*00d4*/ 	.byte	0x04, 0x46
        /*00d6*/ 	.short	(.L_45 - .L_44)


	//   ....[0]....
.L_44:
        /*00d8*/ 	.word	0x00007170


	//   ....[1]....
        /*00dc*/ 	.word	0x000072b0


	//   ....[2]....
        /*00e0*/ 	.word	0x00007a00


	//----- nvinfo : EIATTR_MBARRIER_INSTR_OFFSETS
	.align		4
.L_45:
        /*00e4*/ 	.byte	0x04, 0x39
        /*00e6*/ 	.short	(.L_47 - .L_46)


	//   ....[0]....
.L_46:
        /*00e8*/ 	.word	0x00000670
        /*00ec*/ 	.word	0x000000ff
        /*00f0*/ 	.word	0x00000000
        /*00f4*/ 	.short	0x0100
        /*00f6*/ 	.byte	0x04
	.zero		1


	//   ....[1]....
        /*00f8*/ 	.word	0x00000680
        /*00fc*/ 	.word	0x000000ff
        /*0100*/ 	.word	0x00000120
        /*0104*/ 	.short	0x0100
        /*0106*/ 	.byte	0x04
	.zero		1


	//   ....[2]....
        /*0108*/ 	.word	0x00000690
        /*010c*/ 	.word	0x000000ff
        /*0110*/ 	.word	0x00000008
        /*0114*/ 	.short	0x0100
        /*0116*/ 	.byte	0x04
	.zero		1


	//   ....[3]....
        /*0118*/ 	.word	0x000006a0
        /*011c*/ 	.word	0x000000ff
        /*0120*/ 	.word	0x00000128
        /*0124*/ 	.short	0x0100
        /*0126*/ 	.byte	0x04
	.zero		1


	//   ....[4]....
        /*0128*/ 	.word	0x000006b0
        /*012c*/ 	.word	0x000000ff
        /*0130*/ 	.word	0x00000010
        /*0134*/ 	.short	0x0100
        /*0136*/ 	.byte	0x04
	.zero		1


	//   ....[5]....
        /*0138*/ 	.word	0x000006c0
        /*013c*/ 	.word	0x000000ff
        /*0140*/ 	.word	0x00000130
        /*0144*/ 	.short	0x0100
        /*0146*/ 	.byte	0x04
	.zero		1


	//   ....[6]....
        /*0148*/ 	.word	0x000006d0
        /*014c*/ 	.word	0x000000ff
        /*0150*/ 	.word	0x00000018
        /*0154*/ 	.short	0x0100
        /*0156*/ 	.byte	0x04
	.zero		1


	//   ....[7]....
        /*0158*/ 	.word	0x000006e0
        /*015c*/ 	.word	0x000000ff
        /*0160*/ 	.word	0x00000138
        /*0164*/ 	.short	0x0100
        /*0166*/ 	.byte	0x04
	.zero		1


	//   ....[8]....
        /*0168*/ 	.word	0x000006f0
        /*016c*/ 	.word	0x000000ff
        /*0170*/ 	.word	0x00000020
        /*0174*/ 	.short	0x0100
        /*0176*/ 	.byte	0x04
	.zero		1


	//   ....[9]....
        /*0178*/ 	.word	0x00000700
        /*017c*/ 	.word	0x000000ff
        /*0180*/ 	.word	0x00000140
        /*0184*/ 	.short	0x0100
        /*0186*/ 	.byte	0x04
	.zero		1


	//   ....[10]....
        /*0188*/ 	.word	0x00000710
        /*018c*/ 	.word	0x000000ff
        /*0190*/ 	.word	0x00000028
        /*0194*/ 	.short	0x0100
        /*0196*/ 	.byte	0x04
	.zero		1


	//   ....[11]....
        /*0198*/ 	.word	0x00000720
        /*019c*/ 	.word	0x000000ff
        /*01a0*/ 	.word	0x00000148
        /*01a4*/ 	.short	0x0100
        /*01a6*/ 	.byte	0x04
	.zero		1


	//   ....[12]....
        /*01a8*/ 	.word	0x00000730
        /*01ac*/ 	.word	0x000000ff
        /*01b0*/ 	.word	0x00000030
        /*01b4*/ 	.short	0x0100
        /*01b6*/ 	.byte	0x04
	.zero		1


	//   ....[13]....
        /*01b8*/ 	.word	0x00000740
        /*01bc*/ 	.word	0x000000ff
        /*01c0*/ 	.word	0x00000150
        /*01c4*/ 	.short	0x0100
        /*01c6*/ 	.byte	0x04
	.zero		1


	//   ....[14]....
        /*01c8*/ 	.word	0x00000750
        /*01cc*/ 	.word	0x000000ff
        /*01d0*/ 	.word	0x00000038
        /*01d4*/ 	.short	0x0100
        /*01d6*/ 	.byte	0x04
	.zero		1


	//   ....[15]....
        /*01d8*/ 	.word	0x00000760
        /*01dc*/ 	.word	0x000000ff
        /*01e0*/ 	.word	0x00000158
        /*01e4*/ 	.short	0x0100
        /*01e6*/ 	.byte	0x04
	.zero		1


	//   ....[16]....
        /*01e8*/ 	.word	0x00000770
        /*01ec*/ 	.word	0x000000ff
        /*01f0*/ 	.word	0x00000040
        /*01f4*/ 	.short	0x0100
        /*01f6*/ 	.byte	0x04
	.zero		1


	//   ....[17]....
        /*01f8*/ 	.word	0x00000780
        /*01fc*/ 	.word	0x000000ff
        /*0200*/ 	.word	0x00000160
        /*0204*/ 	.short	0x0100
        /*0206*/ 	.byte	0x04
	.zero		1


	//   ....[18]....
        /*0208*/ 	.word	0x00000790
        /*020c*/ 	.word	0x000000ff
        /*0210*/ 	.word	0x00000048
        /*0214*/ 	.short	0x0100
        /*0216*/ 	.byte	0x04
	.zero		1


	//   ....[19]....
        /*0218*/ 	.word	0x000007a0
        /*021c*/ 	.word	0x000000ff
        /*0220*/ 	.word	0x00000168
        /*0224*/ 	.short	0x0100
        /*0226*/ 	.byte	0x04
	.zero		1


	//   ....[20]....
        /*0228*/ 	.word	0x000007b0
        /*022c*/ 	.word	0x000000ff
        /*0230*/ 	.word	0x00000050
        /*0234*/ 	.short	0x0100
        /*0236*/ 	.byte	0x04
	.zero		1


	//   ....[21]....
        /*0238*/ 	.word	0x000007c0
        /*023c*/ 	.word	0x000000ff
        /*0240*/ 	.word	0x00000170
        /*0244*/ 	.short	0x0100
        /*0246*/ 	.byte	0x04
	.zero		1


	//   ....[22]....
        /*0248*/ 	.word	0x000007d0
        /*024c*/ 	.word	0x000000ff
        /*0250*/ 	.word	0x00000058
        /*0254*/ 	.short	0x0100
        /*0256*/ 	.byte	0x04
	.zero		1


	//   ....[23]....
        /*0258*/ 	.word	0x000007e0
        /*025c*/ 	.word	0x000000ff
        /*0260*/ 	.word	0x00000178
        /*0264*/ 	.short	0x0100
        /*0266*/ 	.byte	0x04
	.zero		1


	//   ....[24]....
        /*0268*/ 	.word	0x000007f0
        /*026c*/ 	.word	0x000000ff
        /*0270*/ 	.word	0x00000060
        /*0274*/ 	.short	0x0100
        /*0276*/ 	.byte	0x04
	.zero		1


	//   ....[25]....
        /*0278*/ 	.word	0x00000800
        /*027c*/ 	.word	0x000000ff
        /*0280*/ 	.word	0x00000180
        /*0284*/ 	.short	0x0100
        /*0286*/ 	.byte	0x04
	.zero		1


	//   ....[26]....
        /*0288*/ 	.word	0x00000810
        /*028c*/ 	.word	0x000000ff
        /*0290*/ 	.word	0x00000068
        /*0294*/ 	.short	0x0100
        /*0296*/ 	.byte	0x04
	.zero		1


	//   ....[27]....
        /*0298*/ 	.word	0x00000820
        /*029c*/ 	.word	0x000000ff
        /*02a0*/ 	.word	0x00000188
        /*02a4*/ 	.short	0x0100
        /*02a6*/ 	.byte	0x04
	.zero		1


	//   ....[28]....
        /*02a8*/ 	.word	0x00000830
        /*02ac*/ 	.word	0x000000ff
        /*02b0*/ 	.word	0x00000070
        /*02b4*/ 	.short	0x0100
        /*02b6*/ 	.byte	0x04
	.zero		1


	//   ....[29]....
        /*02b8*/ 	.word	0x00000840
        /*02bc*/ 	.word	0x000000ff
        /*02c0*/ 	.word	0x00000190
        /*02c4*/ 	.short	0x0100
        /*02c6*/ 	.byte	0x04
	.zero		1


	//   ....[30]....
        /*02c8*/ 	.word	0x00000850
        /*02cc*/ 	.word	0x000000ff
        /*02d0*/ 	.word	0x00000078
        /*02d4*/ 	.short	0x0100
        /*02d6*/ 	.byte	0x04
	.zero		1


	//   ....[31]....
        /*02d8*/ 	.word	0x00000860
        /*02dc*/ 	.word	0x000000ff
        /*02e0*/ 	.word	0x00000198
        /*02e4*/ 	.short	0x0100
        /*02e6*/ 	.byte	0x04
	.zero		1


	//   ....[32]....
        /*02e8*/ 	.word	0x00000870
        /*02ec*/ 	.word	0x000000ff
        /*02f0*/ 	.word	0x00000080
        /*02f4*/ 	.short	0x0100
        /*02f6*/ 	.byte	0x04
	.zero		1


	//   ....[33]....
        /*02f8*/ 	.word	0x00000880
        /*02fc*/ 	.word	0x000000ff
        /*0300*/ 	.word	0x000001a0
        /*0304*/ 	.short	0x0100
        /*0306*/ 	.byte	0x04
	.zero		1


	//   ....[34]....
        /*0308*/ 	.word	0x00000890
        /*030c*/ 	.word	0x000000ff
        /*0310*/ 	.word	0x00000088
        /*0314*/ 	.short	0x0100
        /*0316*/ 	.byte	0x04
	.zero		1


	//   ....[35]....
        /*0318*/ 	.word	0x000008a0
        /*031c*/ 	.word	0x000000ff
        /*0320*/ 	.word	0x000001a8
        /*0324*/ 	.short	0x0100
        /*0326*/ 	.byte	0x04
	.zero		1


	//   ....[36]....
        /*0328*/ 	.word	0x000008b0
        /*032c*/ 	.word	0x000000ff
        /*0330*/ 	.word	0x00000090
        /*0334*/ 	.short	0x0100
        /*0336*/ 	.byte	0x04
	.zero		1


	//   ....[37]....
        /*0338*/ 	.word	0x000008c0
        /*033c*/ 	.word	0x000000ff
        /*0340*/ 	.word	0x000001b0
        /*0344*/ 	.short	0x0100
        /*0346*/ 	.byte	0x04
	.zero		1


	//   ....[38]....
        /*0348*/ 	.word	0x000008d0
        /*034c*/ 	.word	0x000000ff
        /*0350*/ 	.word	0x00000098
        /*0354*/ 	.short	0x0100
        /*0356*/ 	.byte	0x04
	.zero		1


	//   ....[39]....
        /*0358*/ 	.word	0x000008e0
        /*035c*/ 	.word	0x000000ff
        /*0360*/ 	.word	0x000001b8
        /*0364*/ 	.short	0x0100
        /*0366*/ 	.byte	0x04
	.zero		1


	//   ....[40]....
        /*0368*/ 	.word	0x000008f0
        /*036c*/ 	.word	0x000000ff
        /*0370*/ 	.word	0x000000a0
        /*0374*/ 	.short	0x0100
        /*0376*/ 	.byte	0x04
	.zero		1


	//   ....[41]....
        /*0378*/ 	.word	0x00000900
        /*037c*/ 	.word	0x000000ff
        /*0380*/ 	.word	0x000001c0
        /*0384*/ 	.short	0x0100
        /*0386*/ 	.byte	0x04
	.zero		1


	//   ....[42]....
        /*0388*/ 	.word	0x00000910
        /*038c*/ 	.word	0x000000ff
        /*0390*/ 	.word	0x000000a8
        /*0394*/ 	.short	0x0100
        /*0396*/ 	.byte	0x04
	.zero		1


	//   ....[43]....
        /*0398*/ 	.word	0x00000920
        /*039c*/ 	.word	0x000000ff
        /*03a0*/ 	.word	0x000001c8
        /*03a4*/ 	.short	0x0100
        /*03a6*/ 	.byte	0x04
	.zero		1


	//   ....[44]....
        /*03a8*/ 	.word	0x00000930
        /*03ac*/ 	.word	0x000000ff
        /*03b0*/ 	.word	0x000000b0
        /*03b4*/ 	.short	0x0100
        /*03b6*/ 	.byte	0x04
	.zero		1


	//   ....[45]....
        /*03b8*/ 	.word	0x00000940
        /*03bc*/ 	.word	0x000000ff
        /*03c0*/ 	.word	0x000001d0
        /*03c4*/ 	.short	0x0100
        /*03c6*/ 	.byte	0x04
	.zero		1


	//   ....[46]....
        /*03c8*/ 	.word	0x00000950
        /*03cc*/ 	.word	0x000000ff
        /*03d0*/ 	.word	0x000000b8
        /*03d4*/ 	.short	0x0100
        /*03d6*/ 	.byte	0x04
	.zero		1


	//   ....[47]....
        /*03d8*/ 	.word	0x00000960
        /*03dc*/ 	.word	0x000000ff
        /*03e0*/ 	.word	0x000001d8
        /*03e4*/ 	.short	0x0100
        /*03e6*/ 	.byte	0x04
	.zero		1


	//   ....[48]....
        /*03e8*/ 	.word	0x00000970
        /*03ec*/ 	.word	0x000000ff
        /*03f0*/ 	.word	0x000000c0
        /*03f4*/ 	.short	0x0100
        /*03f6*/ 	.byte	0x04
	.zero		1


	//   ....[49]....
        /*03f8*/ 	.word	0x00000980
        /*03fc*/ 	.word	0x000000ff
        /*0400*/ 	.word	0x000001e0
        /*0404*/ 	.short	0x0100
        /*0406*/ 	.byte	0x04
	.zero		1


	//   ....[50]....
        /*0408*/ 	.word	0x00000990
        /*040c*/ 	.word	0x000000ff
        /*0410*/ 	.word	0x000000c8
        /*0414*/ 	.short	0x0100
        /*0416*/ 	.byte	0x04
	.zero		1


	//   ....[51]....
        /*0418*/ 	.word	0x000009a0
        /*041c*/ 	.word	0x000000ff
        /*0420*/ 	.word	0x000001e8
        /*0424*/ 	.short	0x0100
        /*0426*/ 	.byte	0x04
	.zero		1


	//   ....[52]....
        /*0428*/ 	.word	0x000009b0
        /*042c*/ 	.word	0x000000ff
        /*0430*/ 	.word	0x000000d0
        /*0434*/ 	.short	0x0100
        /*0436*/ 	.byte	0x04
	.zero		1


	//   ....[53]....
        /*0438*/ 	.word	0x000009c0
        /*043c*/ 	.word	0x000000ff
        /*0440*/ 	.word	0x000001f0
        /*0444*/ 	.short	0x0100
        /*0446*/ 	.byte	0x04
	.zero		1


	//   ....[54]....
        /*0448*/ 	.word	0x000009d0
        /*044c*/ 	.word	0x000000ff
        /*0450*/ 	.word	0x000000d8
        /*0454*/ 	.short	0x0100
        /*0456*/ 	.byte	0x04
	.zero		1


	//   ....[55]....
        /*0458*/ 	.word	0x000009e0
        /*045c*/ 	.word	0x000000ff
        /*0460*/ 	.word	0x000001f8
        /*0464*/ 	.short	0x0100
        /*0466*/ 	.byte	0x04
	.zero		1


	//   ....[56]....
        /*0468*/ 	.word	0x000009f0
        /*046c*/ 	.word	0x000000ff
        /*0470*/ 	.word	0x000000e0
        /*0474*/ 	.short	0x0100
        /*0476*/ 	.byte	0x04
	.zero		1


	//   ....[57]....
        /*0478*/ 	.word	0x00000a00
        /*047c*/ 	.word	0x000000ff
        /*0480*/ 	.word	0x00000200
        /*0484*/ 	.short	0x0100
        /*0486*/ 	.byte	0x04
	.zero		1


	//   ....[58]....
        /*0488*/ 	.word	0x00000a10
        /*048c*/ 	.word	0x000000ff
        /*0490*/ 	.word	0x000000e8
        /*0494*/ 	.short	0x0100
        /*0496*/ 	.byte	0x04
	.zero		1


	//   ....[59]....
        /*0498*/ 	.word	0x00000a20
        /*049c*/ 	.word	0x000000ff
        /*04a0*/ 	.word	0x00000208
        /*04a4*/ 	.short	0x0100
        /*04a6*/ 	.byte	0x04
	.zero		1


	//   ....[60]....
        /*04a8*/ 	.word	0x00000a30
        /*04ac*/ 	.word	0x000000ff
        /*04b0*/ 	.word	0x000000f0
        /*04b4*/ 	.short	0x0100
        /*04b6*/ 	.byte	0x04
	.zero		1


	//   ....[61]....
        /*04b8*/ 	.word	0x00000a40
        /*04bc*/ 	.word	0x000000ff
        /*04c0*/ 	.word	0x00000210
        /*04c4*/ 	.short	0x0100
        /*04c6*/ 	.byte	0x04
	.zero		1


	//   ....[62]....
        /*04c8*/ 	.word	0x00000a50
        /*04cc*/ 	.word	0x000000ff
        /*04d0*/ 	.word	0x000000f8
        /*04d4*/ 	.short	0x0100
        /*04d6*/ 	.byte	0x04
	.zero		1


	//   ....[63]....
        /*04d8*/ 	.word	0x00000a60
        /*04dc*/ 	.word	0x000000ff
        /*04e0*/ 	.word	0x00000218
        /*04e4*/ 	.short	0x0100
        /*04e6*/ 	.byte	0x04
	.zero		1


	//   ....[64]....
        /*04e8*/ 	.word	0x00000a70
        /*04ec*/ 	.word	0x000000ff
        /*04f0*/ 	.word	0x00000100
        /*04f4*/ 	.short	0x0100
        /*04f6*/ 	.byte	0x04
	.zero		1


	//   ....[65]....
        /*04f8*/ 	.word	0x00000a80
        /*04fc*/ 	.word	0x000000ff
        /*0500*/ 	.word	0x00000220
        /*0504*/ 	.short	0x0100
        /*0506*/ 	.byte	0x04
	.zero		1


	//   ....[66]....
        /*0508*/ 	.word	0x00000a90
        /*050c*/ 	.word	0x000000ff
        /*0510*/ 	.word	0x00000108
        /*0514*/ 	.short	0x0100
        /*0516*/ 	.byte	0x04
	.zero		1


	//   ....[67]....
        /*0518*/ 	.word	0x00000aa0
        /*051c*/ 	.word	0x000000ff
        /*0520*/ 	.word	0x00000228
        /*0524*/ 	.short	0x0100
        /*0526*/ 	.byte	0x04
	.zero		1


	//   ....[68]....
        /*0528*/ 	.word	0x00000ab0
        /*052c*/ 	.word	0x000000ff
        /*0530*/ 	.word	0x00000110
        /*0534*/ 	.short	0x0100
        /*0536*/ 	.byte	0x04
	.zero		1


	//   ....[69]....
        /*0538*/ 	.word	0x00000ac0
        /*053c*/ 	.word	0x000000ff
        /*0540*/ 	.word	0x00000230
        /*0544*/ 	.short	0x0100
        /*0546*/ 	.byte	0x04
	.zero		1


	//   ....[70]....
        /*0548*/ 	.word	0x00000ad0
        /*054c*/ 	.word	0x000000ff
        /*0550*/ 	.word	0x00000118
        /*0554*/ 	.short	0x0100
        /*0556*/ 	.byte	0x04
	.zero		1


	//   ....[71]....
        /*0558*/ 	.word	0x00000ae0
        /*055c*/ 	.word	0x000000ff
        /*0560*/ 	.word	0x00000238
        /*0564*/ 	.short	0x0100
        /*0566*/ 	.byte	0x04
	.zero		1


	//   ....[72]....
        /*0568*/ 	.word	0x00000c20
        /*056c*/ 	.word	0x000000ff
        /*0570*/ 	.word	0x00000240
        /*0574*/ 	.short	0x0100
        /*0576*/ 	.byte	0x04
	.zero		1


	//   ....[73]....
        /*0578*/ 	.word	0x00000c30
        /*057c*/ 	.word	0x000000ff
        /*0580*/ 	.word	0x00000248
        /*0584*/ 	.short	0x0100
        /*0586*/ 	.byte	0x04
	.zero		1


	//   ....[74]....
        /*0588*/ 	.word	0x00000d20
        /*058c*/ 	.word	0x000000ff
        /*0590*/ 	.word	0x00000250
        /*0594*/ 	.short	0x0100
        /*0596*/ 	.byte	0x04
	.zero		1


	//   ....[75]....
        /*0598*/ 	.word	0x00000d30
        /*059c*/ 	.word	0x000000ff
        /*05a0*/ 	.word	0x00000258
        /*05a4*/ 	.short	0x0100
        /*05a6*/ 	.byte	0x04
	.zero		1


	//   ....[76]....
        /*05a8*/ 	.word	0x00000e70
        /*05ac*/ 	.word	0x000000ff
        /*05b0*/ 	.word	0x00000260
        /*05b4*/ 	.short	0x0100
        /*05b6*/ 	.byte	0x06
	.zero		1


	//   ....[77]....
        /*05b8*/ 	.word	0x00000e80
        /*05bc*/ 	.word	0x000000ff
        /*05c0*/ 	.word	0x00000268
        /*05c4*/ 	.short	0x0100
        /*05c6*/ 	.byte	0x06
	.zero		1


	//   ....[78]....
        /*05c8*/ 	.word	0x00000fc0
        /*05cc*/ 	.word	0x000000ff
        /*05d0*/ 	.word	0x00000270
        /*05d4*/ 	.short	0x0100
        /*05d6*/ 	.byte	0x04
	.zero		1


	//   ....[79]....
        /*05d8*/ 	.word	0x00000fd0
        /*05dc*/ 	.word	0x000000ff
        /*05e0*/ 	.word	0x00000280
        /*05e4*/ 	.short	0x0100
        /*05e6*/ 	.byte	0x04
	.zero		1


	//   ....[80]....
        /*05e8*/ 	.word	0x00000fe0
        /*05ec*/ 	.word	0x000000ff
        /*05f0*/ 	.word	0x00000278
        /*05f4*/ 	.short	0x0100
        /*05f6*/ 	.byte	0x04
	.zero		1


	//   ....[81]....
        /*05f8*/ 	.word	0x00000ff0
        /*05fc*/ 	.word	0x000000ff
        /*0600*/ 	.word	0x00000288
        /*0604*/ 	.short	0x0100
        /*0606*/ 	.byte	0x04
	.zero		1


	//   ....[82]....
        /*0608*/ 	.word	0x000010f0
        /*060c*/ 	.word	0x000000ff
        /*0610*/ 	.word	0x00000290
        /*0614*/ 	.short	0x0100
        /*0616*/ 	.byte	0x06
	.zero		1


	//   ....[83]....
        /*0618*/ 	.word	0x00001c10
        /*061c*/ 	.word	0x000000ff
        /*0620*/ 	.word	0x00000120
        /*0624*/ 	.short	0x010a
        /*0626*/ 	.byte	0x04
	.zero		1


	//   ....[84]....
        /*0628*/ 	.word	0x00001e90
        /*062c*/ 	.word	0x000000ff
        /*0630*/ 	.word	0x00000120
        /*0634*/ 	.short	0x010a
        /*0636*/ 	.byte	0x11
	.zero		1


	//   ....[85]....
        /*0638*/ 	.word	0x00002040
        /*063c*/ 	.word	0x000000ff
        /*0640*/ 	.word	0x00000120
        /*0644*/ 	.short	0x010a
        /*0646*/ 	.byte	0x07
	.zero		1


	//   ....[86]....
        /*0648*/ 	.word	0x00002210
        /*064c*/ 	.word	0x000000ff
        /*0650*/ 	.word	0x00000258
        /*0654*/ 	.short	0x0101
        /*0656*/ 	.byte	0x19
	.zero		1


	//   ....[87]....
        /*0658*/ 	.word	0x00002240
        /*065c*/ 	.word	0x000000ff
        /*0660*/ 	.word	0x00000120
        /*0664*/ 	.short	0x010a
        /*0666*/ 	.byte	0x04
	.zero		1


	//   ....[88]....
        /*0668*/ 	.word	0x00002460
        /*066c*/ 	.word	0x000000ff
        /*0670*/ 	.word	0x00000120
        /*0674*/ 	.short	0x010a
        /*0676*/ 	.byte	0x11
	.zero		1


	//   ....[89]....
        /*0678*/ 	.word	0x00002610
        /*067c*/ 	.word	0x000000ff
        /*0680*/ 	.word	0x00000120
        /*0684*/ 	.short	0x010a
        /*0686*/ 	.byte	0x07
	.zero		1


	//   ....[90]....
        /*0688*/ 	.word	0x000027f0
        /*068c*/ 	.word	0x000000ff
        /*0690*/ 	.word	0x00000260
        /*0694*/ 	.short	0x010a
        /*0696*/ 	.byte	0x19
	.zero		1


	//   ....[91]....
        /*0698*/ 	.word	0x000028b0
        /*069c*/ 	.word	0x000000ff
        /*06a0*/ 	.word	0x00000000
        /*06a4*/ 	.short	0x0101
        /*06a6*/ 	.byte	0x04
	.zero		1


	//   ....[92]....
        /*06a8*/ 	.word	0x00002ea0
        /*06ac*/ 	.word	0x000000ff
        /*06b0*/ 	.word	0x00000000
        /*06b4*/ 	.short	0x010a
        /*06b6*/ 	.byte	0x04
	.zero		1


	//   ....[93]....
        /*06b8*/ 	.word	0x00002f40
        /*06bc*/ 	.word	0x000000ff
        /*06c0*/ 	.word	0x00000000
        /*06c4*/ 	.short	0x010a
        /*06c6*/ 	.byte	0x05
	.zero		1


	//   ....[94]....
        /*06c8*/ 	.word	0x00002fe0
        /*06cc*/ 	.word	0x000000ff
        /*06d0*/ 	.word	0x00000000
        /*06d4*/ 	.short	0x010a
        /*06d6*/ 	.byte	0x05
	.zero		1


	//   ....[95]....
        /*06d8*/ 	.word	0x00003080
        /*06dc*/ 	.word	0x000000ff
        /*06e0*/ 	.word	0x00000000
        /*06e4*/ 	.short	0x010a
        /*06e6*/ 	.byte	0x05
	.zero		1


	//   ....[96]....
        /*06e8*/ 	.word	0x00003120
        /*06ec*/ 	.word	0x000000ff
        /*06f0*/ 	.word	0x00000000
        /*06f4*/ 	.short	0x010a
        /*06f6*/ 	.byte	0x05
	.zero		1


	//   ....[97]....
        /*06f8*/ 	.word	0x000031c0
        /*06fc*/ 	.word	0x000000ff
        /*0700*/ 	.word	0x00000000
        /*0704*/ 	.short	0x010a
        /*0706*/ 	.byte	0x05
	.zero		1


	//   ....[98]....
        /*0708*/ 	.word	0x00003260
        /*070c*/ 	.word	0x000000ff
        /*0710*/ 	.word	0x00000000
        /*0714*/ 	.short	0x010a
        /*0716*/ 	.byte	0x05
	.zero		1


	//   ....[99]....
        /*0718*/ 	.word	0x00003300
        /*071c*/ 	.word	0x000000ff
        /*0720*/ 	.word	0x00000000
        /*0724*/ 	.short	0x010a
        /*0726*/ 	.byte	0x05
	.zero		1


	//   ....[100]....
        /*0728*/ 	.word	0x000033a0
        /*072c*/ 	.word	0x000000ff
        /*0730*/ 	.word	0x00000000
        /*0734*/ 	.short	0x010a
        /*0736*/ 	.byte	0x05
	.zero		1


	//   ....[101]....
        /*0738*/ 	.word	0x00003440
        /*073c*/ 	.word	0x000000ff
        /*0740*/ 	.word	0x00000000
        /*0744*/ 	.short	0x010a
        /*0746*/ 	.byte	0x05
	.zero		1


	//   ....[102]....
        /*0748*/ 	.word	0x000034e0
        /*074c*/ 	.word	0x000000ff
        /*0750*/ 	.word	0x00000000
        /*0754*/ 	.short	0x010a
        /*0756*/ 	.byte	0x05
	.zero		1


	//   ....[103]....
        /*0758*/ 	.word	0x00003580
        /*075c*/ 	.word	0x000000ff
        /*0760*/ 	.word	0x00000000
        /*0764*/ 	.short	0x010a
        /*0766*/ 	.byte	0x05
	.zero		1


	//   ....[104]....
        /*0768*/ 	.word	0x00003620
        /*076c*/ 	.word	0x000000ff
        /*0770*/ 	.word	0x00000000
        /*0774*/ 	.short	0x010a
        /*0776*/ 	.byte	0x05
	.zero		1


	//   ....[105]....
        /*0778*/ 	.word	0x000036c0
        /*077c*/ 	.word	0x000000ff
        /*0780*/ 	.word	0x00000000
        /*0784*/ 	.short	0x010a
        /*0786*/ 	.byte	0x05
	.zero		1


	//   ....[106]....
        /*0788*/ 	.word	0x00003760
        /*078c*/ 	.word	0x000000ff
        /*0790*/ 	.word	0x00000000
        /*0794*/ 	.short	0x010a
        /*0796*/ 	.byte	0x05
	.zero		1


	//   ....[107]....
        /*0798*/ 	.word	0x00003800
        /*079c*/ 	.word	0x000000ff
        /*07a0*/ 	.word	0x00000000
        /*07a4*/ 	.short	0x010a
        /*07a6*/ 	.byte	0x05
	.zero		1


	//   ....[108]....
        /*07a8*/ 	.word	0x000038a0
        /*07ac*/ 	.word	0x000000ff
        /*07b0*/ 	.word	0x00000000
        /*07b4*/ 	.short	0x010a
        /*07b6*/ 	.byte	0x05
	.zero		1


	//   ....[109]....
        /*07b8*/ 	.word	0x00003940
        /*07bc*/ 	.word	0x000000ff
        /*07c0*/ 	.word	0x00000000
        /*07c4*/ 	.short	0x010a
        /*07c6*/ 	.byte	0x05
	.zero		1


	//   ....[110]....
        /*07c8*/ 	.word	0x000039e0
        /*07cc*/ 	.word	0x000000ff
        /*07d0*/ 	.word	0x00000000
        /*07d4*/ 	.short	0x010a
        /*07d6*/ 	.byte	0x05
	.zero		1


	//   ....[111]....
        /*07d8*/ 	.word	0x00003a80
        /*07dc*/ 	.word	0x000000ff
        /*07e0*/ 	.word	0x00000000
        /*07e4*/ 	.short	0x010a
        /*07e6*/ 	.byte	0x05
	.zero		1


	//   ....[112]....
        /*07e8*/ 	.word	0x00003b20
        /*07ec*/ 	.word	0x000000ff
        /*07f0*/ 	.word	0x00000000
        /*07f4*/ 	.short	0x010a
        /*07f6*/ 	.byte	0x05
	.zero		1


	//   ....[113]....
        /*07f8*/ 	.word	0x00003bc0
        /*07fc*/ 	.word	0x000000ff
        /*0800*/ 	.word	0x00000000
        /*0804*/ 	.short	0x010a
        /*0806*/ 	.byte	0x05
	.zero		1


	//   ....[114]....
        /*0808*/ 	.word	0x00003c60
        /*080c*/ 	.word	0x000000ff
        /*0810*/ 	.word	0x00000000
        /*0814*/ 	.short	0x010a
        /*0816*/ 	.byte	0x05
	.zero		1


	//   ....[115]....
        /*0818*/ 	.word	0x00003d00
        /*081c*/ 	.word	0x000000ff
        /*0820*/ 	.word	0x00000000
        /*0824*/ 	.short	0x010a
        /*0826*/ 	.byte	0x05
	.zero		1


	//   ....[116]....
        /*0828*/ 	.word	0x00003da0
        /*082c*/ 	.word	0x000000ff
        /*0830*/ 	.word	0x00000000
        /*0834*/ 	.short	0x010a
        /*0836*/ 	.byte	0x05
	.zero		1


	//   ....[117]....
        /*0838*/ 	.word	0x00003e40
        /*083c*/ 	.word	0x000000ff
        /*0840*/ 	.word	0x00000000
        /*0844*/ 	.short	0x010a
        /*0846*/ 	.byte	0x05
	.zero		1


	//   ....[118]....
        /*0848*/ 	.word	0x00003ee0
        /*084c*/ 	.word	0x000000ff
        /*0850*/ 	.word	0x00000000
        /*0854*/ 	.short	0x010a
        /*0856*/ 	.byte	0x05
	.zero		1


	//   ....[119]....
        /*0858*/ 	.word	0x00003f80
        /*085c*/ 	.word	0x000000ff
        /*0860*/ 	.word	0x00000000
        /*0864*/ 	.short	0x010a
        /*0866*/ 	.byte	0x05
	.zero		1


	//   ....[120]....
        /*0868*/ 	.word	0x00004020
        /*086c*/ 	.word	0x000000ff
        /*0870*/ 	.word	0x00000000
        /*0874*/ 	.short	0x010a
        /*0876*/ 	.byte	0x05
	.zero		1


	//   ....[121]....
        /*0878*/ 	.word	0x000040c0
        /*087c*/ 	.word	0x000000ff
        /*0880*/ 	.word	0x00000000
        /*0884*/ 	.short	0x010a
        /*0886*/ 	.byte	0x05
	.zero		1


	//   ....[122]....
        /*0888*/ 	.word	0x00004160
        /*088c*/ 	.word	0x000000ff
        /*0890*/ 	.word	0x00000000
        /*0894*/ 	.short	0x010a
        /*0896*/ 	.byte	0x05
	.zero		1


	//   ....[123]....
        /*0898*/ 	.word	0x00004200
        /*089c*/ 	.word	0x000000ff
        /*08a0*/ 	.word	0x00000000
        /*08a4*/ 	.short	0x010a
        /*08a6*/ 	.byte	0x05
	.zero		1


	//   ....[124]....
        /*08a8*/ 	.word	0x000042a0
        /*08ac*/ 	.word	0x000000ff
        /*08b0*/ 	.word	0x00000000
        /*08b4*/ 	.short	0x010a
        /*08b6*/ 	.byte	0x05
	.zero		1


	//   ....[125]....
        /*08b8*/ 	.word	0x00004340
        /*08bc*/ 	.word	0x000000ff
        /*08c0*/ 	.word	0x00000000
        /*08c4*/ 	.short	0x010a
        /*08c6*/ 	.byte	0x05
	.zero		1


	//   ....[126]....
        /*08c8*/ 	.word	0x000043e0
        /*08cc*/ 	.word	0x000000ff
        /*08d0*/ 	.word	0x00000000
        /*08d4*/ 	.short	0x010a
        /*08d6*/ 	.byte	0x05
	.zero		1


	//   ....[127]....
        /*08d8*/ 	.word	0x00004490
        /*08dc*/ 	.word	0x00000000
        /*08e0*/ 	.word	0x00000000
        /*08e4*/ 	.short	0x010a
        /*08e6*/ 	.byte	0xff
	.zero		1


	//   ....[128]....
        /*08e8*/ 	.word	0x000045e0
        /*08ec*/ 	.word	0x000000ff
        /*08f0*/ 	.word	0x00000268
        /*08f4*/ 	.short	0x010a
        /*08f6*/ 	.byte	0x04
	.zero		1


	//   ....[129]....
        /*08f8*/ 	.word	0x00004680
        /*08fc*/ 	.word	0x000000ff
        /*0900*/ 	.word	0x00000260
        /*0904*/ 	.short	0x010a
        /*0906*/ 	.byte	0x04
	.zero		1


	//   ....[130]....
        /*0908*/ 	.word	0x00004720
        /*090c*/ 	.word	0x000000ff
        /*0910*/ 	.word	0x00000000
        /*0914*/ 	.short	0x0101
        /*0916*/ 	.byte	0x05
	.zero		1


	//   ....[131]....
        /*0918*/ 	.word	0x00004760
        /*091c*/ 	.word	0x000000ff
        /*0920*/ 	.word	0x00000268
        /*0924*/ 	.short	0x0106
        /*0926*/ 	.byte	0x04
	.zero		1


	//   ....[132]....
        /*0928*/ 	.word	0x000047a0
        /*092c*/ 	.word	0x00000000
        /*0930*/ 	.word	0x00000268
        /*0934*/ 	.short	0x010a
        /*0936*/ 	.byte	0xff
	.zero		1


	//   ....[133]....
        /*0938*/ 	.word	0x000049f0
        /*093c*/ 	.word	0x000000ff
        /*0940*/ 	.word	0x00000008
        /*0944*/ 	.short	0x010a
        /*0946*/ 	.byte	0x05
	.zero		1


	//   ....[134]....
        /*0948*/ 	.word	0x00004a10
        /*094c*/ 	.word	0x000000ff
        /*0950*/ 	.word	0x00000008
        /*0954*/ 	.short	0x010a
        /*0956*/ 	.byte	0x05
	.zero		1


	//   ....[135]....
        /*0958*/ 	.word	0x00004ba0
        /*095c*/ 	.word	0x000000ff
        /*0960*/ 	.word	0x00000008
        /*0964*/ 	.short	0x010a
        /*0966*/ 	.byte	0x05
	.zero		1


	//   ....[136]....
        /*0968*/ 	.word	0x00004bc0
        /*096c*/ 	.word	0x000000ff
        /*0970*/ 	.word	0x00000008
        /*0974*/ 	.short	0x010a
        /*0976*/ 	.byte	0x05
	.zero		1


	//   ....[137]....
        /*0978*/ 	.word	0x00004c80
        /*097c*/ 	.word	0x000000ff
        /*0980*/ 	.word	0x00000000
        /*0984*/ 	.short	0x0101
        /*0986*/ 	.byte	0x04
	.zero		1


	//   ....[138]....
        /*0988*/ 	.word	0x00004fc0
        /*098c*/ 	.word	0x000000ff
        /*0990*/ 	.word	0x00000260
        /*0994*/ 	.short	0x010a
        /*0996*/ 	.byte	0x11
	.zero		1


	//   ....[139]....
        /*0998*/ 	.word	0x00005060
        /*099c*/ 	.word	0x000000ff
        /*09a0*/ 	.word	0x00000000
        /*09a4*/ 	.short	0x0101
        /*09a6*/ 	.byte	0x17
	.zero		1


	//   ....[140]....
        /*09a8*/ 	.word	0x000050a0
        /*09ac*/ 	.word	0x000000ff
        /*09b0*/ 	.word	0x00000280
        /*09b4*/ 	.short	0x010a
        /*09b6*/ 	.byte	0x16
	.zero		1


	//   ....[141]....
        /*09b8*/ 	.word	0x00005150
        /*09bc*/ 	.word	0x000000ff
        /*09c0*/ 	.word	0x00000000
        /*09c4*/ 	.short	0x010a
        /*09c6*/ 	.byte	0x04
	.zero		1


	//   ....[142]....
        /*09c8*/ 	.word	0x00005190
        /*09cc*/ 	.word	0x000000ff
        /*09d0*/ 	.word	0x00000000
        /*09d4*/ 	.short	0x010a
        /*09d6*/ 	.byte	0x0a
	.zero		1


	//   ....[143]....
        /*09d8*/ 	.word	0x000052b0
        /*09dc*/ 	.word	0x000000ff
        /*09e0*/ 	.word	0x00000000
        /*09e4*/ 	.short	0x010a
        /*09e6*/ 	.byte	0x04
	.zero		1


	//   ....[144]....
        /*09e8*/ 	.word	0x00005550
        /*09ec*/ 	.word	0x000000ff
        /*09f0*/ 	.word	0x00000000
        /*09f4*/ 	.short	0x010a
        /*09f6*/ 	.byte	0x04
	.zero		1


	//   ....[145]....
        /*09f8*/ 	.word	0x000055f0
        /*09fc*/ 	.word	0x00000000
        /*0a00*/ 	.word	0x00000000
        /*0a04*/ 	.short	0x010a
        /*0a06*/ 	.byte	0xff
	.zero		1


	//   ....[146]....
        /*0a08*/ 	.word	0x00005630
        /*0a0c*/ 	.word	0x00000000
        /*0a10*/ 	.word	0x00000000
        /*0a14*/ 	.short	0x010a
        /*0a16*/ 	.byte	0xff
	.zero		1


	//   ....[147]....
        /*0a18*/ 	.word	0x000056a0
        /*0a1c*/ 	.word	0x000000ff
        /*0a20*/ 	.word	0x00000000
        /*0a24*/ 	.short	0x0101
        /*0a26*/ 	.byte	0x04
	.zero		1


	//   ....[148]....
        /*0a28*/ 	.word	0x000056e0
        /*0a2c*/ 	.word	0x000000ff
        /*0a30*/ 	.word	0x00000290
        /*0a34*/ 	.short	0x010a
        /*0a36*/ 	.byte	0x11
	.zero		1


	//   ....[149]....
        /*0a38*/ 	.word	0x00005740
        /*0a3c*/ 	.word	0x000000ff
        /*0a40*/ 	.word	0x00000000
        /*0a44*/ 	.short	0x0101
        /*0a46*/ 	.byte	0x04
	.zero		1


	//   ....[150]....
        /*0a48*/ 	.word	0x00005bf0
        /*0a4c*/ 	.word	0x000000ff
        /*0a50*/ 	.word	0x00000260
        /*0a54*/ 	.short	0x010a
        /*0a56*/ 	.byte	0x13
	.zero		1


	//   ....[151]....
        /*0a58*/ 	.word	0x00005c90
        /*0a5c*/ 	.word	0x000000ff
        /*0a60*/ 	.word	0x00000000
        /*0a64*/ 	.short	0x0101
        /*0a66*/ 	.byte	0x20
	.zero		1


	//   ....[152]....
        /*0a68*/ 	.word	0x000061d0
        /*0a6c*/ 	.word	0x000000ff
        /*0a70*/ 	.word	0x00000258
        /*0a74*/ 	.short	0x010a
        /*0a76*/ 	.byte	0x13
	.zero		1


	//   ....[153]....
        /*0a78*/ 	.word	0x00006360
        /*0a7c*/ 	.word	0x000000ff
        /*0a80*/ 	.word	0x00000248
        /*0a84*/ 	.short	0x010a
        /*0a86*/ 	.byte	0x13
	.zero		1


	//   ....[154]....
        /*0a88*/ 	.word	0x00006650
        /*0a8c*/ 	.word	0x000000ff
        /*0a90*/ 	.word	0x00000240
        /*0a94*/ 	.short	0x010b
        /*0a96*/ 	.byte	0x13
	.zero		1


	//   ....[155]....
        /*0a98*/ 	.word	0x00006660
        /*0a9c*/ 	.word	0x000000ff
        /*0aa0*/ 	.word	0x00000000
        /*0aa4*/ 	.short	0x0101
        /*0aa6*/ 	.byte	0x21
	.zero		1


	//   ....[156]....
        /*0aa8*/ 	.word	0x000066a0
        /*0aac*/ 	.word	0x00000000
        /*0ab0*/ 	.word	0x00000248
        /*0ab4*/ 	.short	0x010a
        /*0ab6*/ 	.byte	0xff
	.zero		1


	//   ....[157]....
        /*0ab8*/ 	.word	0x00006a30
        /*0abc*/ 	.word	0x000000ff
        /*0ac0*/ 	.word	0x00000260
        /*0ac4*/ 	.short	0x010a
        /*0ac6*/ 	.byte	0x2c
	.zero		1


	//   ....[158]....
        /*0ac8*/ 	.word	0x00006b00
        /*0acc*/ 	.word	0x000000ff
        /*0ad0*/ 	.word	0x00000000
        /*0ad4*/ 	.short	0x0101
        /*0ad6*/ 	.byte	0x04
	.zero		1


	//   ....[159]....
        /*0ad8*/ 	.word	0x00007620
        /*0adc*/ 	.word	0x000000ff
        /*0ae0*/ 	.word	0x00000240
        /*0ae4*/ 	.short	0x010a
        /*0ae6*/ 	.byte	0x2c
	.zero		1


	//   ....[160]....
        /*0ae8*/ 	.word	0x00007640
        /*0aec*/ 	.word	0x0000005a
        /*0af0*/ 	.word	0x00000270
        /*0af4*/ 	.short	0x010a
        /*0af6*/ 	.byte	0xff
	.zero		1


	//   ....[161]....
        /*0af8*/ 	.word	0x00007790
        /*0afc*/ 	.word	0x000000ff
        /*0b00*/ 	.word	0x00000240
        /*0b04*/ 	.short	0x010a
        /*0b06*/ 	.byte	0x2c
	.zero		1


	//   ....[162]....
        /*0b08*/ 	.word	0x00007880
        /*0b0c*/ 	.word	0x000000ff
        /*0b10*/ 	.word	0x00000000
        /*0b14*/ 	.short	0x0101
        /*0b16*/ 	.byte	0x04
	.zero		1


	//   ....[163]....
        /*0b18*/ 	.word	0x000078e0
        /*0b1c*/ 	.word	0x0000005a
        /*0b20*/ 	.word	0x00000270
        /*0b24*/ 	.short	0x010a
        /*0b26*/ 	.byte	0xff
	.zero		1


	//   ....[164]....
        /*0b28*/ 	.word	0x00007cc0
        /*0b2c*/ 	.word	0x0000005a
        /*0b30*/ 	.word	0x00000000
        /*0b34*/ 	.short	0x0101
        /*0b36*/ 	.byte	0xff
	.zero		1


	//   ....[165]....
        /*0b38*/ 	.word	0x000085f0
        /*0b3c*/ 	.word	0x00000000
        /*0b40*/ 	.word	0x00000120
        /*0b44*/ 	.short	0x010a
        /*0b46*/ 	.byte	0xff
	.zero		1


	//   ....[166]....
        /*0b48*/ 	.word	0x00008650
        /*0b4c*/ 	.word	0x00000000
        /*0b50*/ 	.word	0x00000120
        /*0b54*/ 	.short	0x010a
        /*0b56*/ 	.byte	0xff
	.zero		1


	//   ....[167]....
        /*0b58*/ 	.word	0x000086b0
        /*0b5c*/ 	.word	0x00000000
        /*0b60*/ 	.word	0x00000260
        /*0b64*/ 	.short	0x010a
        /*0b66*/ 	.byte	0xff
	.zero		1


	//   ....[168]....
        /*0b68*/ 	.word	0x00008710
        /*0b6c*/ 	.word	0x00000000
        /*0b70*/ 	.word	0x00000000
        /*0b74*/ 	.short	0x010a
        /*0b76*/ 	.byte	0xff
	.zero		1


	//   ....[169]....
        /*0b78*/ 	.word	0x00008770
        /*0b7c*/ 	.word	0x00000000
        /*0b80*/ 	.word	0x00000000
        /*0b84*/ 	.short	0x010a
        /*0b86*/ 	.byte	0xff
	.zero		1


	//   ....[170]....
        /*0b88*/ 	.word	0x000087d0
        /*0b8c*/ 	.word	0x00000000
        /*0b90*/ 	.word	0x00000000
        /*0b94*/ 	.short	0x010a
        /*0b96*/ 	.byte	0xff
	.zero		1


	//   ....[171]....
        /*0b98*/ 	.word	0x00008830
        /*0b9c*/ 	.word	0x00000000
        /*0ba0*/ 	.word	0x00000000
        /*0ba4*/ 	.short	0x010a
        /*0ba6*/ 	.byte	0xff
	.zero		1


	//   ....[172]....
        /*0ba8*/ 	.word	0x00008890
        /*0bac*/ 	.word	0x00000000
        /*0bb0*/ 	.word	0x00000000
        /*0bb4*/ 	.short	0x010a
        /*0bb6*/ 	.byte	0xff
	.zero		1


	//   ....[173]....
        /*0bb8*/ 	.word	0x000088f0
        /*0bbc*/ 	.word	0x00000000
        /*0bc0*/ 	.word	0x00000000
        /*0bc4*/ 	.short	0x010a
        /*0bc6*/ 	.byte	0xff
	.zero		1


	//   ....[174]....
        /*0bc8*/ 	.word	0x00008950
        /*0bcc*/ 	.word	0x00000000
        /*0bd0*/ 	.word	0x00000000
        /*0bd4*/ 	.short	0x010a
        /*0bd6*/ 	.byte	0xff
	.zero		1


	//   ....[175]....
        /*0bd8*/ 	.word	0x000089b0
        /*0bdc*/ 	.word	0x00000000
        /*0be0*/ 	.word	0x00000000
        /*0be4*/ 	.short	0x010a
        /*0be6*/ 	.byte	0xff
	.zero		1


	//   ....[176]....
        /*0be8*/ 	.word	0x00008a10
        /*0bec*/ 	.word	0x00000000
        /*0bf0*/ 	.word	0x00000000
        /*0bf4*/ 	.short	0x010a
        /*0bf6*/ 	.byte	0xff
	.zero		1


	//   ....[177]....
        /*0bf8*/ 	.word	0x00008a70
        /*0bfc*/ 	.word	0x00000000
        /*0c00*/ 	.word	0x00000000
        /*0c04*/ 	.short	0x010a
        /*0c06*/ 	.byte	0xff
	.zero		1


	//   ....[178]....
        /*0c08*/ 	.word	0x00008ad0
        /*0c0c*/ 	.word	0x00000000
        /*0c10*/ 	.word	0x00000000
        /*0c14*/ 	.short	0x010a
        /*0c16*/ 	.byte	0xff
	.zero		1


	//   ....[179]....
        /*0c18*/ 	.word	0x00008b30
        /*0c1c*/ 	.word	0x00000000
        /*0c20*/ 	.word	0x00000000
        /*0c24*/ 	.short	0x010a
        /*0c26*/ 	.byte	0xff
	.zero		1


	//   ....[180]....
        /*0c28*/ 	.word	0x00008b90
        /*0c2c*/ 	.word	0x00000000
        /*0c30*/ 	.word	0x00000000
        /*0c34*/ 	.short	0x010a
        /*0c36*/ 	.byte	0xff
	.zero		1


	//   ....[181]....
        /*0c38*/ 	.word	0x00008bf0
        /*0c3c*/ 	.word	0x00000000
        /*0c40*/ 	.word	0x00000000
        /*0c44*/ 	.short	0x010a
        /*0c46*/ 	.byte	0xff
	.zero		1


	//   ....[182]....
        /*0c48*/ 	.word	0x00008c50
        /*0c4c*/ 	.word	0x00000000
        /*0c50*/ 	.word	0x00000000
        /*0c54*/ 	.short	0x010a
        /*0c56*/ 	.byte	0xff
	.zero		1


	//   ....[183]....
        /*0c58*/ 	.word	0x00008cb0
        /*0c5c*/ 	.word	0x00000000
        /*0c60*/ 	.word	0x00000000
        /*0c64*/ 	.short	0x010a
        /*0c66*/ 	.byte	0xff
	.zero		1


	//   ....[184]....
        /*0c68*/ 	.word	0x00008d10
        /*0c6c*/ 	.word	0x00000000
        /*0c70*/ 	.word	0x00000000
        /*0c74*/ 	.short	0x010a
        /*0c76*/ 	.byte	0xff
	.zero		1


	//   ....[185]....
        /*0c78*/ 	.word	0x00008d70
        /*0c7c*/ 	.word	0x00000000
        /*0c80*/ 	.word	0x00000000
        /*0c84*/ 	.short	0x010a
        /*0c86*/ 	.byte	0xff
	.zero		1


	//   ....[186]....
        /*0c88*/ 	.word	0x00008dd0
        /*0c8c*/ 	.word	0x00000000
        /*0c90*/ 	.word	0x00000000
        /*0c94*/ 	.short	0x010a
        /*0c96*/ 	.byte	0xff
	.zero		1


	//   ....[187]....
        /*0c98*/ 	.word	0x00008e30
        /*0c9c*/ 	.word	0x00000000
        /*0ca0*/ 	.word	0x00000000
        /*0ca4*/ 	.short	0x010a
        /*0ca6*/ 	.byte	0xff
	.zero		1


	//   ....[188]....
        /*0ca8*/ 	.word	0x00008e90
        /*0cac*/ 	.word	0x00000000
        /*0cb0*/ 	.word	0x00000000
        /*0cb4*/ 	.short	0x010a
        /*0cb6*/ 	.byte	0xff
	.zero		1


	//   ....[189]....
        /*0cb8*/ 	.word	0x00008ef0
        /*0cbc*/ 	.word	0x00000000
        /*0cc0*/ 	.word	0x00000000
        /*0cc4*/ 	.short	0x010a
        /*0cc6*/ 	.byte	0xff
	.zero		1


	//   ....[190]....
        /*0cc8*/ 	.word	0x00008f50
        /*0ccc*/ 	.word	0x00000000
        /*0cd0*/ 	.word	0x00000000
        /*0cd4*/ 	.short	0x010a
        /*0cd6*/ 	.byte	0xff
	.zero		1


	//   ....[191]....
        /*0cd8*/ 	.word	0x00008fb0
        /*0cdc*/ 	.word	0x00000000
        /*0ce0*/ 	.word	0x00000000
        /*0ce4*/ 	.short	0x010a
        /*0ce6*/ 	.byte	0xff
	.zero		1


	//   ....[192]....
        /*0ce8*/ 	.word	0x00009010
        /*0cec*/ 	.word	0x00000000
        /*0cf0*/ 	.word	0x00000000
        /*0cf4*/ 	.short	0x010a
        /*0cf6*/ 	.byte	0xff
	.zero		1


	//   ....[193]....
        /*0cf8*/ 	.word	0x00009070
        /*0cfc*/ 	.word	0x00000000
        /*0d00*/ 	.word	0x00000000
        /*0d04*/ 	.short	0x010a
        /*0d06*/ 	.byte	0xff
	.zero		1


	//   ....[194]....
        /*0d08*/ 	.word	0x000090d0
        /*0d0c*/ 	.word	0x00000000
        /*0d10*/ 	.word	0x00000000
        /*0d14*/ 	.short	0x010a
        /*0d16*/ 	.byte	0xff
	.zero		1


	//   ....[195]....
        /*0d18*/ 	.word	0x00009130
        /*0d1c*/ 	.word	0x00000000
        /*0d20*/ 	.word	0x00000000
        /*0d24*/ 	.short	0x010a
        /*0d26*/ 	.byte	0xff
	.zero		1


	//   ....[196]....
        /*0d28*/ 	.word	0x00009190
        /*0d2c*/ 	.word	0x00000000
        /*0d30*/ 	.word	0x00000000
        /*0d34*/ 	.short	0x010a
        /*0d36*/ 	.byte	0xff
	.zero		1


	//   ....[197]....
        /*0d38*/ 	.word	0x000091f0
        /*0d3c*/ 	.word	0x00000000
        /*0d40*/ 	.word	0x00000000
        /*0d44*/ 	.short	0x010a
        /*0d46*/ 	.byte	0xff
	.zero		1


	//   ....[198]....
        /*0d48*/ 	.word	0x00009250
        /*0d4c*/ 	.word	0x00000000
        /*0d50*/ 	.word	0x00000000
        /*0d54*/ 	.short	0x010a
        /*0d56*/ 	.byte	0xff
	.zero		1


	//   ....[199]....
        /*0d58*/ 	.word	0x000092b0
        /*0d5c*/ 	.word	0x00000000
        /*0d60*/ 	.word	0x00000000
        /*0d64*/ 	.short	0x010a
        /*0d66*/ 	.byte	0xff
	.zero		1


	//   ....[200]....
        /*0d68*/ 	.word	0x00009310
        /*0d6c*/ 	.word	0x00000000
        /*0d70*/ 	.word	0x00000000
        /*0d74*/ 	.short	0x010a
        /*0d76*/ 	.byte	0xff
	.zero		1


	//   ....[201]....
        /*0d78*/ 	.word	0x00009370
        /*0d7c*/ 	.word	0x00000000
        /*0d80*/ 	.word	0x00000000
        /*0d84*/ 	.short	0x010a
        /*0d86*/ 	.byte	0xff
	.zero		1


	//   ....[202]....
        /*0d88*/ 	.word	0x000093d0
        /*0d8c*/ 	.word	0x00000000
        /*0d90*/ 	.word	0x00000000
        /*0d94*/ 	.short	0x010a
        /*0d96*/ 	.byte	0xff
	.zero		1


	//   ....[203]....
        /*0d98*/ 	.word	0x00009430
        /*0d9c*/ 	.word	0x00000004
        /*0da0*/ 	.word	0x00000268
        /*0da4*/ 	.short	0x010a
        /*0da6*/ 	.byte	0xff
	.zero		1


	//   ....[204]....
        /*0da8*/ 	.word	0x00009490
        /*0dac*/ 	.word	0x00000004
        /*0db0*/ 	.word	0x00000260
        /*0db4*/ 	.short	0x010a
        /*0db6*/ 	.byte	0xff
	.zero		1


	//   ....[205]....
        /*0db8*/ 	.word	0x000094f0
        /*0dbc*/ 	.word	0x00000005
        /*0dc0*/ 	.word	0x00000008
        /*0dc4*/ 	.short	0x010a
        /*0dc6*/ 	.byte	0xff
	.zero		1


	//   ....[206]....
        /*0dc8*/ 	.word	0x000095e0
        /*0dcc*/ 	.word	0x00000003
        /*0dd0*/ 	.word	0x00000008
        /*0dd4*/ 	.short	0x010a
        /*0dd6*/ 	.byte	0xff
	.zero		1


	//   ....[207]....
        /*0dd8*/ 	.word	0x00009640
        /*0ddc*/ 	.word	0x00000004
        /*0de0*/ 	.word	0x00000260
        /*0de4*/ 	.short	0x010a
        /*0de6*/ 	.byte	0xff
	.zero		1


	//   ....[208]....
        /*0de8*/ 	.word	0x000096a0
        /*0dec*/ 	.word	0x00000004
        /*0df0*/ 	.word	0x00000280
        /*0df4*/ 	.short	0x010a
        /*0df6*/ 	.byte	0xff
	.zero		1


	//   ....[209]....
        /*0df8*/ 	.word	0x00009700
        /*0dfc*/ 	.word	0x00000004
        /*0e00*/ 	.word	0x00000000
        /*0e04*/ 	.short	0x010a
        /*0e06*/ 	.byte	0xff
	.zero		1


	//   ....[210]....
        /*0e08*/ 	.word	0x00009760
        /*0e0c*/ 	.word	0x00000000
        /*0e10*/ 	.word	0x00000000
        /*0e14*/ 	.short	0x010a
        /*0e16*/ 	.byte	0xff
	.zero		1


	//   ....[211]....
        /*0e18*/ 	.word	0x000097c0
        /*0e1c*/ 	.word	0x00000000
        /*0e20*/ 	.word	0x00000290
        /*0e24*/ 	.short	0x010a
        /*0e26*/ 	.byte	0xff
	.zero		1


	//   ....[212]....
        /*0e28*/ 	.word	0x00009820
        /*0e2c*/ 	.word	0x00000000
        /*0e30*/ 	.word	0x00000260
        /*0e34*/ 	.short	0x010a
        /*0e36*/ 	.byte	0xff
	.zero		1


	//   ....[213]....
        /*0e38*/ 	.word	0x00009880
        /*0e3c*/ 	.word	0x00000000
        /*0e40*/ 	.word	0x00000258
        /*0e44*/ 	.short	0x010a
        /*0e46*/ 	.byte	0xff
	.zero		1


	//   ....[214]....
        /*0e48*/ 	.word	0x000098e0
        /*0e4c*/ 	.word	0x00000000
        /*0e50*/ 	.word	0x00000248
        /*0e54*/ 	.short	0x010a
        /*0e56*/ 	.byte	0xff
	.zero		1


	//   ....[215]....
        /*0e58*/ 	.word	0x00009940
        /*0e5c*/ 	.word	0x00000000
        /*0e60*/ 	.word	0x00000260
        /*0e64*/ 	.short	0x010a
        /*0e66*/ 	.byte	0xff
	.zero		1


	//   ....[216]....
        /*0e68*/ 	.word	0x000099a0
        /*0e6c*/ 	.word	0x00000003
        /*0e70*/ 	.word	0x00000240
        /*0e74*/ 	.short	0x010a
        /*0e76*/ 	.byte	0xff
	.zero		1


	//   ....[217]....
        /*0e78*/ 	.word	0x000099f0
        /*0e7c*/ 	.word	0x0000005a
        /*0e80*/ 	.word	0x00000270
        /*0e84*/ 	.short	0x010a
        /*0e86*/ 	.byte	0xff
	.zero		1


	//----- nvinfo : EIATTR_NUM_MBARRIERS
	.align		4
.L_47:
        /*0e88*/ 	.byte	0x03, 0x38
        /*0e8a*/ 	.short	0x0053


	//----- nvinfo : EIATTR_EXIT_INSTR_OFFSETS
	.align		4
        /*0e8c*/ 	.byte	0x04, 0x1c
        /*0e8e*/ 	.short	(.L_49 - .L_48)


	//   ....[0]....
.L_48:
        /*0e90*/ 	.word	0x000044c0


	//   ....[1]....
        /*0e94*/ 	.word	0x00004770


	//   ....[2]....
        /*0e98*/ 	.word	0x000047d0


	//   ....[3]....
        /*0e9c*/ 	.word	0x00005970


	//   ....[4]....
        /*0ea0*/ 	.word	0x000066d0


	//   ....[5]....
        /*0ea4*/ 	.word	0x00006710


	//   ....[6]....
        /*0ea8*/ 	.word	0x000085d0


	//----- nvinfo : EIATTR_MAX_THREADS
	.align		4
.L_49:
        /*0eac*/ 	.byte	0x04, 0x05
        /*0eae*/ 	.short	(.L_51 - .L_50)
.L_50:
        /*0eb0*/ 	.word	0x00000100
        /*0eb4*/ 	.word	0x00000001
        /*0eb8*/ 	.word	0x00000001


	//----- nvinfo : EIATTR_CRS_STACK_SIZE
	.align		4
.L_51:
        /*0ebc*/ 	.byte	0x04, 0x1e
        /*0ebe*/ 	.short	(.L_53 - .L_52)
.L_52:
        /*0ec0*/ 	.word	0x00000000


	//----- nvinfo : EIATTR_CBANK_PARAM_SIZE
	.align		4
.L_53:
        /*0ec4*/ 	.byte	0x03, 0x19
        /*0ec6*/ 	.short	0x0800


	//----- nvinfo : EIATTR_PARAM_CBANK
	.align		4
        /*0ec8*/ 	.byte	0x04, 0x0a
        /*0eca*/ 	.short	(.L_55 - .L_54)
	.align		4
.L_54:
        /*0ecc*/ 	.word	index@(.nv.constant0._ZN7cutlass13device_kernelINS_4conv6kernel13ConvUniversalINS1_16ConvProblemShapeILNS1_8OperatorE1ELi2EEENS1_10collective14CollectiveConvINS1_47MainloopSm100TmaUmmaWarpSpecializedImplicitGemmILS5_1ELi36ELi2ELi1ELi2EN4cute5tupleIJNSA_1CILi2EEENSC_ILi1EEESE_EEEEENSB_IJNSC_ILi128EEENSC_ILi64EEENSB_IJSI_EEEEEENS_12float_e4m3_tESL_NSA_8TiledMMAINSA_8MMA_AtomIJNSA_10MMA_TraitsINSA_25SM100_MMA_F8F6F4_2x1SM_SSEJSL_SL_fSH_SI_NSA_17integral_constantINSA_4UMMA5MajorELSS_0EEENSQ_ISS_LSS_1EEENSQ_INSR_7ScaleInELSV_0EEESW_EEEEEENSA_6LayoutINSB_IJSE_SE_SE_EEENSB_IJNSC_ILi0EEES11_S11_EEEEENSB_IJNSA_10UnderscoreES14_S14_EEEEENS7_6detail27Sm100ImplicitGemmTileTraitsINSA_25SM100_TMA_2SM_LOAD_IM2COLENSA_14ComposedLayoutINSA_7SwizzleILi2ELi4ELi3EEENSA_18smem_ptr_flag_bitsILi8EEENSZ_INSB_IJNSC_ILi8EEESI_EEENSB_IJSI_SE_EEEEEEEvEENS18_INSA_18SM100_TMA_2SM_LOADENS1A_INS1B_ILi1ELi4ELi3EEES1E_NSZ_INSB_IJNSC_ILi32EEES1F_EEENSB_IJSE_S1N_EEEEEEEvEEEENS_8epilogue10collective18CollectiveEpilogueINS1U_23Sm100TmaWarpSpecializedILi1ELi1ELi32ELb0ELb0EEEJNSB_IJSI_SI_SJ_EEENSB_IJNSZ_ISI_SE_EES20_EEESL_NSB_IJNSB_IJlllEEESE_S11_EEESL_S23_NS1U_6fusion15FusionCallbacksIS1Y_NS24_17LinearCombinationISL_fSL_fLNS_15FloatRoundStyleE2EEES1Z_S21_JEEENSA_5SM1004TMEM4LOAD26SM100_TMEM_LOAD_32dp32b32xENSA_20SM90_TMA_LOAD_IM2COLES1J_NSA_39AutoVectorizingCopyWithAssumedAlignmentILi128EEENSA_21SM90_TMA_STORE_IM2COLES1J_S2G_S2G_EEEvvEEEEvNT_6ParamsE)
        /*0ed0*/ 	.short	0x0380
        /*0ed2*/ 	.short	0x0800


	//----- nvinfo : EIATTR_SW_WAR
	.align		4
.L_55:
        /*0ed4*/ 	.byte	0x04, 0x36
        /*0ed6*/ 	.short	(.L_57 - .L_56)
.L_56:
        /*0ed8*/ 	.word	0x00000008
.L_57:


//--------------------- .nv.callgraph             --------------------------
	.section	.nv.callgraph,"",@"SHT_CUDA_CALLGRAPH"
	.align	4
	.sectionentsize	8
	.align		4
        /*0000*/ 	.word	0x00000000
	.align		4
        /*0004*/ 	.word	0xffffffff
	.align		4
        /*0008*/ 	.word	index@(_ZN7cutlass13device_kernelINS_4conv6kernel13ConvUniversalINS1_16ConvProblemShapeILNS1_8OperatorE1ELi2EEENS1_10collective14CollectiveConvINS1_47MainloopSm100TmaUmmaWarpSpecializedImplicitGemmILS5_1ELi36ELi2ELi1ELi2EN4cute5tupleIJNSA_1CILi2EEENSC_ILi1EEESE_EEEEENSB_IJNSC_ILi128EEENSC_ILi64EEENSB_IJSI_EEEEEENS_12float_e4m3_tESL_NSA_8TiledMMAINSA_8MMA_AtomIJNSA_10MMA_TraitsINSA_25SM100_MMA_F8F6F4_2x1SM_SSEJSL_SL_fSH_SI_NSA_17integral_constantINSA_4UMMA5MajorELSS_0EEENSQ_ISS_LSS_1EEENSQ_INSR_7ScaleInELSV_0EEESW_EEEEEENSA_6LayoutINSB_IJSE_SE_SE_EEENSB_IJNSC_ILi0EEES11_S11_EEEEENSB_IJNSA_10UnderscoreES14_S14_EEEEENS7_6detail27Sm100ImplicitGemmTileTraitsINSA_25SM100_TMA_2SM_LOAD_IM2COLENSA_14ComposedLayoutINSA_7SwizzleILi2ELi4ELi3EEENSA_18smem_ptr_flag_bitsILi8EEENSZ_INSB_IJNSC_ILi8EEESI_EEENSB_IJSI_SE_EEEEEEEvEENS18_INSA_18SM100_TMA_2SM_LOADENS1A_INS1B_ILi1ELi4ELi3EEES1E_NSZ_INSB_IJNSC_ILi32EEES1F_EEENSB_IJSE_S1N_EEEEEEEvEEEENS_8epilogue10collective18CollectiveEpilogueINS1U_23Sm100TmaWarpSpecializedILi1ELi1ELi32ELb0ELb0EEEJNSB_IJSI_SI_SJ_EEENSB_IJNSZ_ISI_SE_EES20_EEESL_NSB_IJNSB_IJlllEEESE_S11_EEESL_S23_NS1U_6fusion15FusionCallbacksIS1Y_NS24_17LinearCombinationISL_fSL_fLNS_15FloatRoundStyleE2EEES1Z_S21_JEEENSA_5SM1004TMEM4LOAD26SM100_TMEM_LOAD_32dp32b32xENSA_20SM90_TMA_LOAD_IM2COLES1J_NSA_39AutoVectorizingCopyWithAssumedAlignmentILi128EEENSA_21SM90_TMA_STORE_IM2COLES1J_S2G_S2G_EEEvvEEEEvNT_6ParamsE)
	.align		4
        /*000c*/ 	.word	index@(__assertfail)
	.align		4
        /*0010*/ 	.word	0x00000000
	.align		4
        /*0014*/ 	.word	0xfffffffe
	.align		4
        /*0018*/ 	.word	0x00000000
	.align		4
        /*001c*/ 	.word	0xfffffffd
	.align		4
        /*0020*/ 	.word	0x00000000
	.align		4
        /*0024*/ 	.word	0xfffffffc


//--------------------- .nv.constant4             --------------------------
	.section	.nv.constant4,"a",@progbits
	.align	8
	.align		8
.nv.constant4:
        /*0000*/ 	.dword	__assertfail
	.align		8
        /*0008*/ 	.dword	__unnamed_1
	.align		8
        /*0010*/ 	.dword	__unnamed_2
	.align		8
        /*0018*/ 	.dword	_ZN39_INTERNAL_4d9beb0f_4_k_cu_4a0afc4e_34044cuda3std3__45__cpo5beginE
	.align		8
        /*0020*/ 	.dword	_ZN39_INTERNAL_4d9beb0f_4_k_cu_4a0afc4e_34044cuda3std3__45__cpo3endE
	.align		8
        /*0028*/ 	.dword	_ZN39_INTERNAL_4d9beb0f_4_k_cu_4a0afc4e_34044cuda3std3__45__cpo6cbeginE
	.align		8
        /*0030*/ 	.dword	_ZN39_INTERNAL_4d9beb0f_4_k_cu_4a0afc4e_34044cuda3std3__45__cpo4cendE
	.align		8
        /*0038*/ 	.dword	_ZN39_INTERNAL_4d9beb0f_4_k_cu_4a0afc4e_34044cuda3std3__441_GLOBAL__N__4d9beb0f_4_k_cu_4a0afc4e_34046ignoreE
	.align		8
        /*0040*/ 	.dword	_ZN39_INTERNAL_4d9beb0f_4_k_cu_4a0afc4e_34044cuda3std3__419piecewise_constructE
	.align		8
        /*0048*/ 	.dword	_ZN39_INTERNAL_4d9beb0f_4_k_cu_4a0afc4e_34044cuda3std3__48in_placeE
	.align		8
        /*0050*/ 	.dword	_ZN39_INTERNAL_4d9beb0f_4_k_cu_4a0afc4e_34044cuda3std6ranges3__45__cpo4swapE
	.align		8
        /*0058*/ 	.dword	_ZN39_INTERNAL_4d9beb0f_4_k_cu_4a0afc4e_34044cuda3std6ranges3__45__cpo9iter_moveE
	.align		8
        /*0060*/ 	.dword	_ZN39_INTERNAL_4d9beb0f_4_k_cu_4a0afc4e_34044cute7productE
	.align		8
        /*0068*/ 	.dword	_ZN39_INTERNAL_4d9beb0f_4_k_cu_4a0afc4e_34044cute1_E
	.align		8
        /*0070*/ 	.dword	$str$27
	.align		8
        /*0078*/ 	.dword	$str$28
	.align		8
        /*0080*/ 	.dword	$str$29
	.align		8
        /*0088*/ 	.dword	$str$30


//--------------------- .text._ZN7cutlass13device_kernelINS_4conv6kernel13ConvUniversalINS1_16ConvProblemShapeILNS1_8OperatorE1ELi2EEENS1_10collective14CollectiveConvINS1_47MainloopSm100TmaUmmaWarpSpecializedImplicitGemmILS5_1ELi36ELi2ELi1ELi2EN4cute5tupleIJNSA_1CILi2EEENSC_ILi1EEESE_EEEEENSB_IJNSC_ILi128EEENSC_ILi64EEENSB_IJSI_EEEEEENS_12float_e4m3_tESL_NSA_8TiledMMAINSA_8MMA_AtomIJNSA_10MMA_TraitsINSA_25SM100_MMA_F8F6F4_2x1SM_SSEJSL_SL_fSH_SI_NSA_17integral_constantINSA_4UMMA5MajorELSS_0EEENSQ_ISS_LSS_1EEENSQ_INSR_7ScaleInELSV_0EEESW_EEEEEENSA_6LayoutINSB_IJSE_SE_SE_EEENSB_IJNSC_ILi0EEES11_S11_EEEEENSB_IJNSA_10UnderscoreES14_S14_EEEEENS7_6detail27Sm100ImplicitGemmTileTraitsINSA_25SM100_TMA_2SM_LOAD_IM2COLENSA_14ComposedLayoutINSA_7SwizzleILi2ELi4ELi3EEENSA_18smem_ptr_flag_bitsILi8EEENSZ_INSB_IJNSC_ILi8EEESI_EEENSB_IJSI_SE_EEEEEEEvEENS18_INSA_18SM100_TMA_2SM_LOADENS1A_INS1B_ILi1ELi4ELi3EEES1E_NSZ_INSB_IJNSC_ILi32EEES1F_EEENSB_IJSE_S1N_EEEEEEEvEEEENS_8epilogue10collective18CollectiveEpilogueINS1U_23Sm100TmaWarpSpecializedILi1ELi1ELi32ELb0ELb0EEEJNSB_IJSI_SI_SJ_EEENSB_IJNSZ_ISI_SE_EES20_EEESL_NSB_IJNSB_IJlllEEESE_S11_EEESL_S23_NS1U_6fusion15FusionCallbacksIS1Y_NS24_17LinearCombinationISL_fSL_fLNS_15FloatRoundStyleE2EEES1Z_S21_JEEENSA_5SM1004TMEM4LOAD26SM100_TMEM_LOAD_32dp32b32xENSA_20SM90_TMA_LOAD_IM2COLES1J_NSA_39AutoVectorizingCopyWithAssumedAlignmentILi128EEENSA_21SM90_TMA_STORE_IM2COLES1J_S2G_S2G_EEEvvEEEEvNT_6ParamsE --------------------------
	.section	.text._ZN7cutlass13device_kernelINS_4conv6kernel13ConvUniversalINS1_16ConvProblemShapeILNS1_8OperatorE1ELi2EEENS1_10collective14CollectiveConvINS1_47MainloopSm100TmaUmmaWarpSpecializedImplicitGemmILS5_1ELi36ELi2ELi1ELi2EN4cute5tupleIJNSA_1CILi2EEENSC_ILi1EEESE_EEEEENSB_IJNSC_ILi128EEENSC_ILi64EEENSB_IJSI_EEEEEENS_12float_e4m3_tESL_NSA_8TiledMMAINSA_8MMA_AtomIJNSA_10MMA_TraitsINSA_25SM100_MMA_F8F6F4_2x1SM_SSEJSL_SL_fSH_SI_NSA_17integral_constantINSA_4UMMA5MajorELSS_0EEENSQ_ISS_LSS_1EEENSQ_INSR_7ScaleInELSV_0EEESW_EEEEEENSA_6LayoutINSB_IJSE_SE_SE_EEENSB_IJNSC_ILi0EEES11_S11_EEEEENSB_IJNSA_10UnderscoreES14_S14_EEEEENS7_6detail27Sm100ImplicitGemmTileTraitsINSA_25SM100_TMA_2SM_LOAD_IM2COLENSA_14ComposedLayoutINSA_7SwizzleILi2ELi4ELi3EEENSA_18smem_ptr_flag_bitsILi8EEENSZ_INSB_IJNSC_ILi8EEESI_EEENSB_IJSI_SE_EEEEEEEvEENS18_INSA_18SM100_TMA_2SM_LOADENS1A_INS1B_ILi1ELi4ELi3EEES1E_NSZ_INSB_IJNSC_ILi32EEES1F_EEENSB_IJSE_S1N_EEEEEEEvEEEENS_8epilogue10collective18CollectiveEpilogueINS1U_23Sm100TmaWarpSpecializedILi1ELi1ELi32ELb0ELb0EEEJNSB_IJSI_SI_SJ_EEENSB_IJNSZ_ISI_SE_EES20_EEESL_NSB_IJNSB_IJlllEEESE_S11_EEESL_S23_NS1U_6fusion15FusionCallbacksIS1Y_NS24_17LinearCombinationISL_fSL_fLNS_15FloatRoundStyleE2EEES1Z_S21_JEEENSA_5SM1004TMEM4LOAD26SM100_TMEM_LOAD_32dp32b32xENSA_20SM90_TMA_LOAD_IM2COLES1J_NSA_39AutoVectorizingCopyWithAssumedAlignmentILi128EEENSA_21SM90_TMA_STORE_IM2COLES1J_S2G_S2G_EEEvvEEEEvNT_6ParamsE,"ax",@progbits
	.align	128
.text._ZN7cutlass13device_kernelINS_4conv6kernel13ConvUniversalINS1_16ConvProblemShapeILNS1_8OperatorE1ELi2EEENS1_10collective14CollectiveConvINS1_47MainloopSm100TmaUmmaWarpSpecializedImplicitGemmILS5_1ELi36ELi2ELi1ELi2EN4cute5tupleIJNSA_1CILi2EEENSC_ILi1EEESE_EEEEENSB_IJNSC_ILi128EEENSC_ILi64EEENSB_IJSI_EEEEEENS_12float_e4m3_tESL_NSA_8TiledMMAINSA_8MMA_AtomIJNSA_10MMA_TraitsINSA_25SM100_MMA_F8F6F4_2x1SM_SSEJSL_SL_fSH_SI_NSA_17integral_constantINSA_4UMMA5MajorELSS_0EEENSQ_ISS_LSS_1EEENSQ_INSR_7ScaleInELSV_0EEESW_EEEEEENSA_6LayoutINSB_IJSE_SE_SE_EEENSB_IJNSC_ILi0EEES11_S11_EEEEENSB_IJNSA_10UnderscoreES14_S14_EEEEENS7_6detail27Sm100ImplicitGemmTileTraitsINSA_25SM100_TMA_2SM_LOAD_IM2COLENSA_14ComposedLayoutINSA_7SwizzleILi2ELi4ELi3EEENSA_18smem_ptr_flag_bitsILi8EEENSZ_INSB_IJNSC_ILi8EEESI_EEENSB_IJSI_SE_EEEEEEEvEENS18_INSA_18SM100_TMA_2SM_LOADENS1A_INS1B_ILi1ELi4ELi3EEES1E_NSZ_INSB_IJNSC_ILi32EEES1F_EEENSB_IJSE_S1N_EEEEEEEvEEEENS_8epilogue10collective18CollectiveEpilogueINS1U_23Sm100TmaWarpSpecializedILi1ELi1ELi32ELb0ELb0EEEJNSB_IJSI_SI_SJ_EEENSB_IJNSZ_ISI_SE_EES20_EEESL_NSB_IJNSB_IJlllEEESE_S11_EEESL_S23_NS1U_6fusion15FusionCallbacksIS1Y_NS24_17LinearCombinationISL_fSL_fLNS_15FloatRoundStyleE2EEES1Z_S21_JEEENSA_5SM1004TMEM4LOAD26SM100_TMEM_LOAD_32dp32b32xENSA_20SM90_TMA_LOAD_IM2COLES1J_NSA_39AutoVectorizingCopyWithAssumedAlignmentILi128EEENSA_21SM90_TMA_STORE_IM2COLES1J_S2G_S2G_EEEvvEEEEvNT_6ParamsE:
        .type           _ZN7cutlass13device_kernelINS_4conv6kernel13ConvUniversalINS1_16ConvProblemShapeILNS1_8OperatorE1ELi2EEENS1_10collective14CollectiveConvINS1_47MainloopSm100TmaUmmaWarpSpecializedImplicitGemmILS5_1ELi36ELi2ELi1ELi2EN4cute5tupleIJNSA_1CILi2EEENSC_ILi1EEESE_EEEEENSB_IJNSC_ILi128EEENSC_ILi64EEENSB_IJSI_EEEEEENS_12float_e4m3_tESL_NSA_8TiledMMAINSA_8MMA_AtomIJNSA_10MMA_TraitsINSA_25SM100_MMA_F8F6F4_2x1SM_SSEJSL_SL_fSH_SI_NSA_17integral_constantINSA_4UMMA5MajorELSS_0EEENSQ_ISS_LSS_1EEENSQ_INSR_7ScaleInELSV_0EEESW_EEEEEENSA_6LayoutINSB_IJSE_SE_SE_EEENSB_IJNSC_ILi0EEES11_S11_EEEEENSB_IJNSA_10UnderscoreES14_S14_EEEEENS7_6detail27Sm100ImplicitGemmTileTraitsINSA_25SM100_TMA_2SM_LOAD_IM2COLENSA_14ComposedLayoutINSA_7SwizzleILi2ELi4ELi3EEENSA_18smem_ptr_flag_bitsILi8EEENSZ_INSB_IJNSC_ILi8EEESI_EEENSB_IJSI_SE_EEEEEEEvEENS18_INSA_18SM100_TMA_2SM_LOADENS1A_INS1B_ILi1ELi4ELi3EEES1E_NSZ_INSB_IJNSC_ILi32EEES1F_EEENSB_IJSE_S1N_EEEEEEEvEEEENS_8epilogue10collective18CollectiveEpilogueINS1U_23Sm100TmaWarpSpecializedILi1ELi1ELi32ELb0ELb0EEEJNSB_IJSI_SI_SJ_EEENSB_IJNSZ_ISI_SE_EES20_EEESL_NSB_IJNSB_IJlllEEESE_S11_EEESL_S23_NS1U_6fusion15FusionCallbacksIS1Y_NS24_17LinearCombinationISL_fSL_fLNS_15FloatRoundStyleE2EEES1Z_S21_JEEENSA_5SM1004TMEM4LOAD26SM100_TMEM_LOAD_32dp32b32xENSA_20SM90_TMA_LOAD_IM2COLES1J_NSA_39AutoVectorizingCopyWithAssumedAlignmentILi128EEENSA_21SM90_TMA_STORE_IM2COLES1J_S2G_S2G_EEEvvEEEEvNT_6ParamsE,@function
        .size           _ZN7cutlass13device_kernelINS_4conv6kernel13ConvUniversalINS1_16ConvProblemShapeILNS1_8OperatorE1ELi2EEENS1_10collective14CollectiveConvINS1_47MainloopSm100TmaUmmaWarpSpecializedImplicitGemmILS5_1ELi36ELi2ELi1ELi2EN4cute5tupleIJNSA_1CILi2EEENSC_ILi1EEESE_EEEEENSB_IJNSC_ILi128EEENSC_ILi64EEENSB_IJSI_EEEEEENS_12float_e4m3_tESL_NSA_8TiledMMAINSA_8MMA_AtomIJNSA_10MMA_TraitsINSA_25SM100_MMA_F8F6F4_2x1SM_SSEJSL_SL_fSH_SI_NSA_17integral_constantINSA_4UMMA5MajorELSS_0EEENSQ_ISS_LSS_1EEENSQ_INSR_7ScaleInELSV_0EEESW_EEEEEENSA_6LayoutINSB_IJSE_SE_SE_EEENSB_IJNSC_ILi0EEES11_S11_EEEEENSB_IJNSA_10UnderscoreES14_S14_EEEEENS7_6detail27Sm100ImplicitGemmTileTraitsINSA_25SM100_TMA_2SM_LOAD_IM2COLENSA_14ComposedLayoutINSA_7SwizzleILi2ELi4ELi3EEENSA_18smem_ptr_flag_bitsILi8EEENSZ_INSB_IJNSC_ILi8EEESI_EEENSB_IJSI_SE_EEEEEEEvEENS18_INSA_18SM100_TMA_2SM_LOADENS1A_INS1B_ILi1ELi4ELi3EEES1E_NSZ_INSB_IJNSC_ILi32EEES1F_EEENSB_IJSE_S1N_EEEEEEEvEEEENS_8epilogue10collective18CollectiveEpilogueINS1U_23Sm100TmaWarpSpecializedILi1ELi1ELi32ELb0ELb0EEEJNSB_IJSI_SI_SJ_EEENSB_IJNSZ_ISI_SE_EES20_EEESL_NSB_IJNSB_IJlllEEESE_S11_EEESL_S23_NS1U_6fusion15FusionCallbacksIS1Y_NS24_17LinearCombinationISL_fSL_fLNS_15FloatRoundStyleE2EEES1Z_S21_JEEENSA_5SM1004TMEM4LOAD26SM100_TMEM_LOAD_32dp32b32xENSA_20SM90_TMA_LOAD_IM2COLES1J_NSA_39AutoVectorizingCopyWithAssumedAlignmentILi128EEENSA_21SM90_TMA_STORE_IM2COLES1J_S2G_S2G_EEEvvEEEEvNT_6ParamsE,(.L_x_236 - _ZN7cutlass13device_kernelINS_4conv6kernel13ConvUniversalINS1_16ConvProblemShapeILNS1_8OperatorE1ELi2EEENS1_10collective14CollectiveConvINS1_47MainloopSm100TmaUmmaWarpSpecializedImplicitGemmILS5_1ELi36ELi2ELi1ELi2EN4cute5tupleIJNSA_1CILi2EEENSC_ILi1EEESE_EEEEENSB_IJNSC_ILi128EEENSC_ILi64EEENSB_IJSI_EEEEEENS_12float_e4m3_tESL_NSA_8TiledMMAINSA_8MMA_AtomIJNSA_10MMA_TraitsINSA_25SM100_MMA_F8F6F4_2x1SM_SSEJSL_SL_fSH_SI_NSA_17integral_constantINSA_4UMMA5MajorELSS_0EEENSQ_ISS_LSS_1EEENSQ_INSR_7ScaleInELSV_0EEESW_EEEEEENSA_6LayoutINSB_IJSE_SE_SE_EEENSB_IJNSC_ILi0EEES11_S11_EEEEENSB_IJNSA_10UnderscoreES14_S14_EEEEENS7_6detail27Sm100ImplicitGemmTileTraitsINSA_25SM100_TMA_2SM_LOAD_IM2COLENSA_14ComposedLayoutINSA_7SwizzleILi2ELi4ELi3EEENSA_18smem_ptr_flag_bitsILi8EEENSZ_INSB_IJNSC_ILi8EEESI_EEENSB_IJSI_SE_EEEEEEEvEENS18_INSA_18SM100_TMA_2SM_LOADENS1A_INS1B_ILi1ELi4ELi3EEES1E_NSZ_INSB_IJNSC_ILi32EEES1F_EEENSB_IJSE_S1N_EEEEEEEvEEEENS_8epilogue10collective18CollectiveEpilogueINS1U_23Sm100TmaWarpSpecializedILi1ELi1ELi32ELb0ELb0EEEJNSB_IJSI_SI_SJ_EEENSB_IJNSZ_ISI_SE_EES20_EEESL_NSB_IJNSB_IJlllEEESE_S11_EEESL_S23_NS1U_6fusion15FusionCallbacksIS1Y_NS24_17LinearCombinationISL_fSL_fLNS_15FloatRoundStyleE2EEES1Z_S21_JEEENSA_5SM1004TMEM4LOAD26SM100_TMEM_LOAD_32dp32b32xENSA_20SM90_TMA_LOAD_IM2COLES1J_NSA_39AutoVectorizingCopyWithAssumedAlignmentILi128EEENSA_21SM90_TMA_STORE_IM2COLES1J_S2G_S2G_EEEvvEEEEvNT_6ParamsE)
        .other          _ZN7cutlass13device_kernelINS_4conv6kernel13ConvUniversalINS1_16ConvProblemShapeILNS1_8OperatorE1ELi2EEENS1_10collective14CollectiveConvINS1_47MainloopSm100TmaUmmaWarpSpecializedImplicitGemmILS5_1ELi36ELi2ELi1ELi2EN4cute5tupleIJNSA_1CILi2EEENSC_ILi1EEESE_EEEEENSB_IJNSC_ILi128EEENSC_ILi64EEENSB_IJSI_EEEEEENS_12float_e4m3_tESL_NSA_8TiledMMAINSA_8MMA_AtomIJNSA_10MMA_TraitsINSA_25SM100_MMA_F8F6F4_2x1SM_SSEJSL_SL_fSH_SI_NSA_17integral_constantINSA_4UMMA5MajorELSS_0EEENSQ_ISS_LSS_1EEENSQ_INSR_7ScaleInELSV_0EEESW_EEEEEENSA_6LayoutINSB_IJSE_SE_SE_EEENSB_IJNSC_ILi0EEES11_S11_EEEEENSB_IJNSA_10UnderscoreES14_S14_EEEEENS7_6detail27Sm100ImplicitGemmTileTraitsINSA_25SM100_TMA_2SM_LOAD_IM2COLENSA_14ComposedLayoutINSA_7SwizzleILi2ELi4ELi3EEENSA_18smem_ptr_flag_bitsILi8EEENSZ_INSB_IJNSC_ILi8EEESI_EEENSB_IJSI_SE_EEEEEEEvEENS18_INSA_18SM100_TMA_2SM_LOADENS1A_INS1B_ILi1ELi4ELi3EEES1E_NSZ_INSB_IJNSC_ILi32EEES1F_EEENSB_IJSE_S1N_EEEEEEEvEEEENS_8epilogue10collective18CollectiveEpilogueINS1U_23Sm100TmaWarpSpecializedILi1ELi1ELi32ELb0ELb0EEEJNSB_IJSI_SI_SJ_EEENSB_IJNSZ_ISI_SE_EES20_EEESL_NSB_IJNSB_IJlllEEESE_S11_EEESL_S23_NS1U_6fusion15FusionCallbacksIS1Y_NS24_17LinearCombinationISL_fSL_fLNS_15FloatRoundStyleE2EEES1Z_S21_JEEENSA_5SM1004TMEM4LOAD26SM100_TMEM_LOAD_32dp32b32xENSA_20SM90_TMA_LOAD_IM2COLES1J_NSA_39AutoVectorizingCopyWithAssumedAlignmentILi128EEENSA_21SM90_TMA_STORE_IM2COLES1J_S2G_S2G_EEEvvEEEEvNT_6ParamsE,@"STO_CUDA_ENTRY STV_DEFAULT"
_ZN7cutlass13device_kernelINS_4conv6kernel13ConvUniversalINS1_16ConvProblemShapeILNS1_8OperatorE1ELi2EEENS1_10collective14CollectiveConvINS1_47MainloopSm100TmaUmmaWarpSpecializedImplicitGemmILS5_1ELi36ELi2ELi1ELi2EN4cute5tupleIJNSA_1CILi2EEENSC_ILi1EEESE_EEEEENSB_IJNSC_ILi128EEENSC_ILi64EEENSB_IJSI_EEEEEENS_12float_e4m3_tESL_NSA_8TiledMMAINSA_8MMA_AtomIJNSA_10MMA_TraitsINSA_25SM100_MMA_F8F6F4_2x1SM_SSEJSL_SL_fSH_SI_NSA_17integral_constantINSA_4UMMA5MajorELSS_0EEENSQ_ISS_LSS_1EEENSQ_INSR_7ScaleInELSV_0EEESW_EEEEEENSA_6LayoutINSB_IJSE_SE_SE_EEENSB_IJNSC_ILi0EEES11_S11_EEEEENSB_IJNSA_10UnderscoreES14_S14_EEEEENS7_6detail27Sm100ImplicitGemmTileTraitsINSA_25SM100_TMA_2SM_LOAD_IM2COLENSA_14ComposedLayoutINSA_7SwizzleILi2ELi4ELi3EEENSA_18smem_ptr_flag_bitsILi8EEENSZ_INSB_IJNSC_ILi8EEESI_EEENSB_IJSI_SE_EEEEEEEvEENS18_INSA_18SM100_TMA_2SM_LOADENS1A_INS1B_ILi1ELi4ELi3EEES1E_NSZ_INSB_IJNSC_ILi32EEES1F_EEENSB_IJSE_S1N_EEEEEEEvEEEENS_8epilogue10collective18CollectiveEpilogueINS1U_23Sm100TmaWarpSpecializedILi1ELi1ELi32ELb0ELb0EEEJNSB_IJSI_SI_SJ_EEENSB_IJNSZ_ISI_SE_EES20_EEESL_NSB_IJNSB_IJlllEEESE_S11_EEESL_S23_NS1U_6fusion15FusionCallbacksIS1Y_NS24_17LinearCombinationISL_fSL_fLNS_15FloatRoundStyleE2EEES1Z_S21_JEEENSA_5SM1004TMEM4LOAD26SM100_TMEM_LOAD_32dp32b32xENSA_20SM90_TMA_LOAD_IM2COLES1J_NSA_39AutoVectorizingCopyWithAssumedAlignmentILi128EEENSA_21SM90_TMA_STORE_IM2COLES1J_S2G_S2G_EEEvvEEEEvNT_6ParamsE:
[----:B------:R-:W1:Y:S01]  /*0000*/  LDC R1, c[0x0][0x37c] ;  /* 0x0000df00ff017b82 */ /* 0x000e620000000800 */
[----:B------:R-:W2:Y:S01]  /*0010*/  S2R R69, SR_TID.X ;  /* 0x0000000000457919 */ /* 0x000ea20000002100 */
[----:B------:R-:W3:Y:S06]  /*0020*/  LDCU.64 UR8, c[0x0][0x890] ;  /* 0x00011200ff0877ac */ /* 0x000eec0008000a00 */
[----:B------:R-:W4:Y:S01]  /*0030*/  S2UR UR4, SR_CgaCtaId ;  /* 0x00000000000479c3 */ /* 0x000f220000008800 */
[----:B-1----:R-:W-:Y:S01]  /*0040*/  VIADD R1, R1, 0xfffffff8 ;  /* 0xfffffff801017836 */ /* 0x002fe20000000000 */
[----:B------:R-:W-:-:S02]  /*0050*/  PRMT R79, RZ, 0x7610, R79 ;  /* 0x00007610ff4f7816 */ /* 0x000fc4000000004f */
[----:B------:R-:W-:Y:S02]  /*0060*/  ELECT P1, URZ, PT ;  /* 0x0000000000ff782f */ /* 0x000fe40003820000 */
[----:B------:R-:W-:Y:S01]  /*0070*/  R2UR UR43, R1 ;  /* 0x00000000012b72ca */ /* 0x000fe200000e0000 */
[----:B---3--:R-:W-:-:S04]  /*0080*/  UISETP.NE.U32.AND UP0, UPT, UR8, URZ, UPT ;  /* 0x000000ff0800728c */ /* 0x008fc8000bf05070 */
[----:B------:R-:W-:Y:S02]  /*0090*/  UISETP.NE.AND.EX UP0, UPT, UR9, URZ, UPT, UP0 ;  /* 0x000000ff0900728c */ /* 0x000fe4000bf05300 */
[----:B----4-:R-:W-:Y:S02]  /*00a0*/  ULOP3.LUT UR31, UR4, 0x1, URZ, 0xc0, !UPT ;  /* 0x00000001041f7892 */ /* 0x010fe4000f8ec0ff */
[----:B------:R-:W-:Y:S01]  /*00b0*/  ULOP3.LUT UR30, UR4, 0x1, URZ, 0x3c, !UPT ;  /* 0x00000001041e7892 */ /* 0x000fe2000f8e3cff */
[----:B--2---:R-:W-:-:S05]  /*00c0*/  SHF.R.U32.HI R80, RZ, 0x5, R69 ;  /* 0x00000005ff507819 */ /* 0x004fca0000011645 */
[----:B------:R-:W1:Y:S02]  /*00d0*/  SHFL.IDX PT, R0, R80, RZ, 0x1f ;  /* 0x00001fff50007589 */ /* 0x000e6400000e0000 */
[----:B-1----:R-:W-:Y:S01]  /*00e0*/  R2UR UR18, R0 ;  /* 0x00000000001272ca */ /* 0x002fe200000e0000 */
[----:B------:R-:W-:-:S14]  /*00f0*/  BRA.U UP0, `(.L_x_0) ;  /* 0x0000000100307547 */ /* 0x000fdc000b800000 */
[----:B------:R-:W1:Y:S02]  /*0100*/  LDCU.64 UR4, c[0x0][0x888] ;  /* 0x00011100ff0477ac */ /* 0x000e640008000a00 */
[----:B-1----:R-:W-:-:S04]  /*0110*/  UISETP.NE.U32.AND UP0, UPT, UR4, URZ, UPT ;  /* 0x000000ff0400728c */ /* 0x002fc8000bf05070 */
[----:B------:R-:W-:-:S09]  /*0120*/  UISETP.NE.AND.EX UP0, UPT, UR5, URZ, UPT, UP0 ;  /* 0x000000ff0500728c */ /* 0x000fd2000bf05300 */
[----:B------:R-:W-:Y:S05]  /*0130*/  BRA.U !UP0, `(.L_x_1) ;  /* 0x0000000108147547 */ /* 0x000fea000b800000 */
[----:B------:R-:W1:Y:S01]  /*0140*/  LDC.64 R2, c[0x0][0x888] ;  /* 0x00022200ff027b82 */ /* 0x000e620000000a00 */
[----:B------:R-:W1:Y:S02]  /*0150*/  LDCU.64 UR4, c[0x0][0x358] ;  /* 0x00006b00ff0477ac */ /* 0x000e640008000a00 */
[----:B-1----:R1:W5:Y:S01]  /*0160*/  LDG.E R39, desc[UR4][R2.64] ;  /* 0x0000000402277981 */ /* 0x002362000c1e1900 */
[----:B------:R-:W-:Y:S01]  /*0170*/  HFMA2 R79, -RZ, RZ, 0, 5.9604644775390625e-08 ;  /* 0x00000001ff4f7431 */ /* 0x000fe200000001ff */
[----:B------:R-:W-:Y:S05]  /*0180*/  BRA `(.L_x_0) ;  /* 0x00000000000c7947 */ /* 0x000fea0003800000 */
.L_x_1:
[----:B------:R-:W1:Y:S01]  /*0190*/  LDCU UR4, c[0x0][0x880] ;  /* 0x00011000ff0477ac */ /* 0x000e620008000800 */
[----:B------:R-:W-:Y:S01]  /*01a0*/  HFMA2 R79, -RZ, RZ, 0, 5.9604644775390625e-08 ;  /* 0x00000001ff4f7431 */ /* 0x000fe200000001ff */
[----:B-1----:R-:W-:-:S07]  /*01b0*/  MOV R39, UR4 ;  /* 0x0000000400277c02 */ /* 0x002fce0008000f00 */
.L_x_0:
[----:B------:R-:W2:Y:S02]  /*01c0*/  LDCU.64 UR4, c[0x0][0x8b0] ;  /* 0x00011600ff0477ac */ /* 0x000ea40008000a00 */
[----:B--2---:R-:W-:-:S04]  /*01d0*/  UISETP.NE.U32.AND UP0, UPT, UR4, URZ, UPT ;  /* 0x000000ff0400728c */ /* 0x004fc8000bf05070 */
[----:B------:R-:W-:-:S09]  /*01e0*/  UISETP.NE.AND.EX UP0, UPT, UR5, URZ, UPT, UP0 ;  /* 0x000000ff0500728c */ /* 0x000fd2000bf05300 */
[----:B------:R-:W-:Y:S05]  /*01f0*/  BRA.U UP0, `(.L_x_2) ;  /* 0x0000000100287547 */ /* 0x000fea000b800000 */
[----:B------:R-:W2:Y:S02]  /*0200*/  LDCU.64 UR4, c[0x0][0x8a8] ;  /* 0x00011500ff0477ac */ /* 0x000ea40008000a00 */
[----:B--2---:R-:W-:-:S04]  /*0210*/  UISETP.NE.U32.AND UP0, UPT, UR4, URZ, UPT ;  /* 0x000000ff0400728c */ /* 0x004fc8000bf05070 */
[----:B------:R-:W-:-:S09]  /*0220*/  UISETP.NE.AND.EX UP0, UPT, UR5, URZ, UPT, UP0 ;  /* 0x000000ff0500728c */ /* 0x000fd2000bf05300 */
[----:B------:R-:W-:Y:S05]  /*0230*/  BRA.U !UP0, `(.L_x_3) ;  /* 0x0000000108107547 */ /* 0x000fea000b800000 */
[----:B-1----:R-:W1:Y:S01]  /*0240*/  LDC.64 R2, c[0x0][0x8a8] ;  /* 0x00022a00ff027b82 */ /* 0x002e620000000a00 */
[----:B------:R-:W1:Y:S02]  /*0250*/  LDCU.64 UR4, c[0x0][0x358] ;  /* 0x00006b00ff0477ac */ /* 0x000e640008000a00 */
[----:B-1----:R2:W5:Y:S01]  /*0260*/  LDG.E R38, desc[UR4][R2.64] ;  /* 0x0000000402267981 */ /* 0x002562000c1e1900 */
[----:B------:R-:W-:Y:S05]  /*0270*/  BRA `(.L_x_2) ;  /* 0x0000000000087947 */ /* 0x000fea0003800000 */
.L_x_3:
[----:B------:R-:W2:Y:S02]  /*0280*/  LDCU UR4, c[0x0][0x8a0] ;  /* 0x00011400ff0477ac */ /* 0x000ea40008000800 */
[----:B--2---:R-:W-:Y:S02]  /*0290*/  MOV R38, UR4 ;  /* 0x0000000400267c02 */ /* 0x004fe40008000f00 */
.L_x_2:
[----:B------:R-:W-:Y:S01]  /*02a0*/  IMAD.U32 R0, RZ, RZ, UR18 ;  /* 0x00000012ff007e24 */ /* 0x000fe2000f8e00ff */
[----:B------:R-:W-:Y:S04]  /*02b0*/  BSSY.RECONVERGENT B0, `(.L_x_4) ;  /* 0x000000c000007945 */ /* 0x000fe80003800200 */
[C---:B------:R-:W-:Y:S02]  /*02c0*/  ISETP.NE.OR P2, PT, R0.reuse, 0x1, !P1 ;  /* 0x000000010000780c */ /* 0x040fe40004f45670 */
[----:B------:R-:W-:-:S11]  /*02d0*/  ISETP.NE.OR P0, PT, R0, 0x3, !P1 ;  /* 0x000000030000780c */ /* 0x000fd60004f05670 */
[----:B------:R-:W-:Y:S05]  /*02e0*/  @P2 BRA `(.L_x_5) ;  /* 0x0000000000202947 */ /* 0x000fea0003800000 */
[----:B------:R-:W3:Y:S02]  /*02f0*/  LDCU.64 UR4, c[0x0][0x348] ;  /* 0x00006900ff0477ac */ /* 0x000ee40008000a00 */
[----:B---3--:R-:W-:Y:S02]  /*0300*/  UIADD3 UR6, UP1, UPT, UR4, 0x80, URZ ;  /* 0x0000008004067890 */ /* 0x008fe4000ff3e0ff */
[----:B------:R-:W-:Y:S02]  /*0310*/  UIADD3 UR4, UP0, UPT, UR4, 0x180, URZ ;  /* 0x0000018004047890 */ /* 0x000fe4000ff1e0ff */
[----:B------:R-:W-:Y:S02]  /*0320*/  UIADD3.X UR7, UPT, UPT, URZ, UR5, URZ, UP1, !UPT ;  /* 0x00000005ff077290 */ /* 0x000fe40008ffe4ff */
[----:B------:R-:W-:-:S07]  /*0330*/  UIADD3.X UR5, UPT, UPT, URZ, UR5, URZ, UP0, !UPT ;  /* 0x00000005ff057290 */ /* 0x000fce00087fe4ff */
[----:B------:R3:W-:Y:S02]  /*0340*/  UTMACCTL.PF [UR6] ;  /* 0x00000000060079b9 */ /* 0x0007e40008040000 */
[----:B------:R3:W-:Y:S02]  /*0350*/  UTMACCTL.PF [UR4] ;  /* 0x00000000040079b9 */ /* 0x0007e40008040000 */
[----:B---3--:R-:W-:Y:S01]  /*0360*/  NOP ;  /* 0x0000000000007918 */ /* 0x008fe20000000000 */
.L_x_5:
[----:B------:R-:W-:Y:S05]  /*0370*/  BSYNC.RECONVERGENT B0 ;  /* 0x0000000000007941 */ /* 0x000fea0003800200 */
.L_x_4:
[----:B------:R-:W-:Y:S04]  /*0380*/  BSSY.RECONVERGENT B0, `(.L_x_6) ;  /* 0x000000a000007945 */ /* 0x000fe80003800200 */
        /* <DEDUP_REMOVED lines=9> */
.L_x_7:
[----:B------:R-:W-:Y:S05]  /*0420*/  BSYNC.RECONVERGENT B0 ;  /* 0x0000000000007941 */ /* 0x000fea0003800200 */
.L_x_6:
[----:B------:R-:W3:Y:S01]  /*0430*/  LDCU.64 UR4, c[0x0][0x888] ;  /* 0x00011100ff0477ac */ /* 0x000ee20008000a00 */
[----:B------:R-:W-:Y:S02]  /*0440*/  UISETP.EQ.U32.AND UP1, UPT, UR8, URZ, UPT ;  /* 0x000000ff0800728c */ /* 0x000fe4000bf22070 */
[----:B------:R-:W-:Y:S02]  /*0450*/  UPLOP3.LUT UP3, UPT, UPT, UPT, UPT, 0x80, 0x8 ;  /* 0x000000000008789c */ /* 0x000fe40003f6f070 */
[----:B---3--:R-:W-:-:S04]  /*0460*/  UISETP.NE.U32.AND UP0, UPT, UR4, URZ, UPT ;  /* 0x000000ff0400728c */ /* 0x008fc8000bf05070 */
[----:B------:R-:W-:-:S04]  /*0470*/  UISETP.NE.AND.EX UP2, UPT, UR5, URZ, UPT, UP0 ;  /* 0x000000ff0500728c */ /* 0x000fc8000bf45300 */
[----:B------:R-:W-:-:S04]  /*0480*/  UISETP.EQ.OR.EX UP4, UPT, UR9, URZ, !UP2, UP1 ;  /* 0x000000ff0900728c */ /* 0x000fc8000d782710 */
[----:B------:R-:W-:-:S06]  /*0490*/  UP2UR UR4, UPR, URZ, 0x10 ;  /* 0x00000010ff047883 */ /* 0x000fcc0008000000 */
[----:B------:R-:W-:Y:S01]  /*04a0*/  MOV R84, UR4 ;  /* 0x0000000400547c02 */ /* 0x000fe20008000f00 */
[----:B------:R-:W-:Y:S06]  /*04b0*/  BRA.U !UP4, `(.L_x_8) ;  /* 0x000000010c207547 */ /* 0x000fec000b800000 */
[----:B------:R-:W-:Y:S01]  /*04c0*/  UISETP.NE.U32.AND UP1, UPT, UR8, URZ, UPT ;  /* 0x000000ff0800728c */ /* 0x000fe2000bf25070 */
[----:B-----5:R-:W-:Y:S01]  /*04d0*/  FSETP.NEU.AND P0, PT, R39, RZ, PT ;  /* 0x000000ff2700720b */ /* 0x020fe20003f0d000 */
[----:B------:R-:W-:Y:S02]  /*04e0*/  USEL UR4, URZ, 0xffffffff, UP2 ;  /* 0xffffffffff047887 */ /* 0x000fe40009000000 */
[----:B------:R-:W-:-:S10]  /*04f0*/  UISETP.NE.AND.EX UP1, UPT, UR9, URZ, UPT, UP1 ;  /* 0x000000ff0900728c */ /* 0x000fd4000bf25310 */
[----:B------:R-:W-:Y:S01]  /*0500*/  VOTEU.ANY UP0, P0 ;  /* 0x0000000000ff7886 */ /* 0x000fe20000000100 */
[----:B------:R-:W-:-:S04]  /*0510*/  @!UP1 USEL UR4, URZ, 0xffffffff, UP0 ;  /* 0xffffffffff049887 */ /* 0x000fc80008000000 */
[----:B------:R-:W-:-:S04]  /*0520*/  ULOP3.LUT UR4, UR4, 0x1, URZ, 0xc0, !UPT ;  /* 0x0000000104047892 */ /* 0x000fc8000f8ec0ff */
[----:B------:R-:W-:-:S11]  /*0530*/  UISETP.NE.U32.AND UP3, UPT, UR4, 0x1, UPT ;  /* 0x000000010400788c */ /* 0x000fd6000bf65070 */
.L_x_8:
[----:B------:R-:W3:Y:S01]  /*0540*/  SHFL.IDX PT, R0, R80, RZ, 0x1f ;  /* 0x00001fff50007589 */ /* 0x000ee200000e0000 */
[----:B------:R-:W-:Y:S02]  /*0550*/  UISETP.NE.AND UP5, UPT, UR18, 0x2, UPT ;  /* 0x000000021200788c */ /* 0x000fe4000bfa5270 */
[----:B------:R-:W-:Y:S02]  /*0560*/  UISETP.NE.AND UP0, UPT, UR18, 0x2, UPT ;  /* 0x000000021200788c */ /* 0x000fe4000bf05270 */
[----:B------:R-:W-:Y:S02]  /*0570*/  UISETP.NE.OR UP1, UPT, UR31, URZ, UP5 ;  /* 0x000000ff1f00728c */ /* 0x000fe4000af25670 */
[----:B------:R-:W-:-:S04]  /*0580*/  USEL UR38, URZ, 0x1, UP0 ;  /* 0x00000001ff267887 */ /* 0x000fc80008000000 */
[----:B------:R-:W-:Y:S02]  /*0590*/  PLOP3.LUT P3, PT, P1, PT, UP1, 0xae, 0xea ;  /* 0x0000000000ea781c */ /* 0x000fe40000f6f51e */
[----:B---3--:R-:W-:-:S13]  /*05a0*/  ISETP.NE.AND P0, PT, R0, RZ, PT ;  /* 0x000000ff0000720c */ /* 0x008fda0003f05270 */
[----:B------:R-:W-:Y:S05]  /*05b0*/  @P0 BRA `(.L_x_9) ;  /* 0x0000000400540947 */ /* 0x000fea0003800000 */
[----:B------:R-:W-:Y:S01]  /*05c0*/  ELECT P0, URZ, PT ;  /* 0x0000000000ff782f */ /* 0x000fe20003800000 */
[----:B------:R-:W-:-:S12]  /*05d0*/  BSSY.RECONVERGENT B0, `(.L_x_9) ;  /* 0x0000053000007945 */ /* 0x000fd80003800200 */
[----:B------:R-:W-:Y:S05]  /*05e0*/  @!P0 BRA `(.L_x_10) ;  /* 0x0000000400448947 */ /* 0x000fea0003800000 */
[----:B------:R-:W3:Y:S01]  /*05f0*/  S2UR UR5, SR_CgaCtaId ;  /* 0x00000000000579c3 */ /* 0x000ee20000008800 */
[----:B------:R-:W-:Y:S01]  /*0600*/  UMOV UR4, 0x400 ;  /* 0x0000040000047882 */ /* 0x000fe20000000000 */
[----:B------:R-:W-:Y:S02]  /*0610*/  UMOV UR6, 0x1 ;  /* 0x0000000100067882 */ /* 0x000fe40000000000 */
[----:B------:R-:W-:-:S04]  /*0620*/  UIADD3 UR6, UPT, UPT, -UR6, 0x100000, URZ ;  /* 0x0010000006067890 */ /* 0x000fc8000fffe1ff */
[----:B------:R-:W-:Y:S02]  /*0630*/  USHF.L.U32 UR7, UR6, 0xb, URZ ;  /* 0x0000000b06077899 */ /* 0x000fe400080006ff */
[----:B------:R-:W-:Y:S02]  /*0640*/  USHF.L.U32 UR6, UR6, 0x1, URZ ;  /* 0x0000000106067899 */ /* 0x000fe400080006ff */
[----:B---3--:R-:W-:Y:S01]  /*0650*/  ULEA UR4, UR5, UR4, 0x18 ;  /* 0x0000000405047291 */ /* 0x008fe2000f8ec0ff */
[----:B------:R-:W3:Y:S11]  /*0660*/  FENCE.VIEW.ASYNC.S ;  /* 0x00000000000073c6 */ /* 0x000ef60000000000 */
[----:B---3--:R3:W4:Y:S01]  /*0670*/  SYNCS.EXCH.64 URZ, [UR4], UR6 ;  /* 0x0000000604ff75b2 */ /* 0x0087220008000100 */
[----:B------:R3:W1:Y:S01]  /*0680*/  SYNCS.EXCH.64 URZ, [UR4+0x120], UR6 ;  /* 0x0001200604ff75b2 */ /* 0x0006620008000100 */
        /* <DEDUP_REMOVED lines=69> */
[----:B------:R3:W1:Y:S02]  /*0ae0*/  SYNCS.EXCH.64 URZ, [UR4+0x238], UR6 ;  /* 0x0002380604ff75b2 */ /* 0x0006640008000100 */
[----:B---34-:R-:W-:Y:S01]  /*0af0*/  NOP ;  /* 0x0000000000007918 */ /* 0x018fe20000000000 */
.L_x_10:
[----:B------:R-:W-:Y:S05]  /*0b00*/  BSYNC.RECONVERGENT B0 ;  /* 0x0000000000007941 */ /* 0x000fea0003800200 */
.L_x_9:
[----:B------:R-:W3:Y:S01]  /*0b10*/  SHFL.IDX PT, R0, R80, RZ, 0x1f ;  /* 0x00001fff50007589 */ /* 0x000ee200000e0000 */
[----:B------:R-:W-:Y:S01]  /*0b20*/  NOP ;  /* 0x0000000000007918 */ /* 0x000fe20000000000 */
[----:B---3--:R-:W-:-:S13]  /*0b30*/  ISETP.NE.AND P0, PT, R0, 0x1, PT ;  /* 0x000000010000780c */ /* 0x008fda0003f05270 */
[----:B------:R-:W-:Y:S05]  /*0b40*/  @P0 BRA `(.L_x_11) ;  /* 0x0000000000400947 */ /* 0x000fea0003800000 */
[----:B------:R-:W3:Y:S01]  /*0b50*/  S2UR UR5, SR_CgaCtaId ;  /* 0x00000000000579c3 */ /* 0x000ee20000008800 */
[----:B------:R-:W-:Y:S01]  /*0b60*/  UMOV UR4, 0x400 ;  /* 0x0000040000047882 */ /* 0x000fe20000000000 */
[----:B------:R-:W-:Y:S01]  /*0b70*/  UMOV UR8, 0x20 ;  /* 0x0000002000087882 */ /* 0x000fe20000000000 */
[----:B------:R-:W-:Y:S01]  /*0b80*/  UMOV UR6, 0x80 ;  /* 0x0000008000067882 */ /* 0x000fe20000000000 */
[----:B------:R-:W-:-:S04]  /*0b90*/  UIADD3 UR8, UPT, UPT, -UR8, 0x100000, URZ ;  /* 0x0010000008087890 */ /* 0x000fc8000fffe1ff */
[----:B------:R-:W-:Y:S02]  /*0ba0*/  USHF.L.U32 UR9, UR8, 0xb, URZ ;  /* 0x0000000b08097899 */ /* 0x000fe400080006ff */
[----:B------:R-:W-:Y:S02]  /*0bb0*/  USHF.L.U32 UR8, UR8, 0x1, URZ ;  /* 0x0000000108087899 */ /* 0x000fe400080006ff */
[----:B------:R-:W-:-:S04]  /*0bc0*/  UIADD3 UR6, UPT, UPT, -UR6, 0x100000, URZ ;  /* 0x0010000006067890 */ /* 0x000fc8000fffe1ff */
[----:B------:R-:W-:Y:S02]  /*0bd0*/  USHF.L.U32 UR7, UR6, 0xb, URZ ;  /* 0x0000000b06077899 */ /* 0x000fe400080006ff */
[----:B------:R-:W-:Y:S01]  /*0be0*/  USHF.L.U32 UR6, UR6, 0x1, URZ ;  /* 0x0000000106067899 */ /* 0x000fe200080006ff */
[----:B------:R-:W-:Y:S01]  /*0bf0*/  ELECT P0, URZ, PT ;  /* 0x0000000000ff782f */ /* 0x000fe20003800000 */
[----:B---3--:R-:W-:Y:S01]  /*0c00*/  ULEA UR4, UR5, UR4, 0x18 ;  /* 0x0000000405047291 */ /* 0x008fe2000f8ec0ff */
[----:B------:R-:W3:Y:S11]  /*0c10*/  FENCE.VIEW.ASYNC.S ;  /* 0x00000000000073c6 */ /* 0x000ef60000000000 */
[----:B---3--:R3:W4:Y:S01]  /*0c20*/  SYNCS.EXCH.64 URZ, [UR4+0x240], UR8 ;  /* 0x0002400804ff75b2 */ /* 0x0087220008000100 */
[----:B------:R3:W1:Y:S01]  /*0c30*/  SYNCS.EXCH.64 URZ, [UR4+0x248], UR6 ;  /* 0x0002480604ff75b2 */ /* 0x0006620008000100 */
[----:B------:R-:W-:Y:S01]  /*0c40*/  NOP ;  /* 0x0000000000007918 */ /* 0x000fe20000000000 */
.L_x_11:
[----:B------:R-:W2:Y:S01]  /*0c50*/  SHFL.IDX PT, R0, R80, RZ, 0x1f ;  /* 0x00001fff50007589 */ /* 0x000ea200000e0000 */
[----:B------:R-:W-:Y:S01]  /*0c60*/  NOP ;  /* 0x0000000000007918 */ /* 0x000fe20000000000 */
[----:B--2---:R-:W-:-:S13]  /*0c70*/  ISETP.NE.AND P0, PT, R0, 0x3, PT ;  /* 0x000000030000780c */ /* 0x004fda0003f05270 */
[----:B------:R-:W-:Y:S05]  /*0c80*/  @P0 BRA `(.L_x_12) ;  /* 0x0000000000300947 */ /* 0x000fea0003800000 */
[----:B------:R-:W2:Y:S01]  /*0c90*/  S2UR UR5, SR_CgaCtaId ;  /* 0x00000000000579c3 */ /* 0x000ea20000008800 */
[----:B---3--:R-:W-:Y:S01]  /*0ca0*/  UMOV UR4, 0x400 ;  /* 0x0000040000047882 */ /* 0x008fe20000000000 */
[----:B------:R-:W-:Y:S01]  /*0cb0*/  UMOV UR6, 0x20 ;  /* 0x0000002000067882 */ /* 0x000fe20000000000 */
[----:B------:R-:W-:Y:S01]  /*0cc0*/  ELECT P0, URZ, PT ;  /* 0x0000000000ff782f */ /* 0x000fe20003800000 */
[----:B------:R-:W-:-:S04]  /*0cd0*/  UIADD3 UR6, UPT, UPT, -UR6, 0x100000, URZ ;  /* 0x0010000006067890 */ /* 0x000fc8000fffe1ff */
[----:B------:R-:W-:Y:S02]  /*0ce0*/  USHF.L.U32 UR7, UR6, 0xb, URZ ;  /* 0x0000000b06077899 */ /* 0x000fe400080006ff */
[----:B------:R-:W-:Y:S02]  /*0cf0*/  USHF.L.U32 UR6, UR6, 0x1, URZ ;  /* 0x0000000106067899 */ /* 0x000fe400080006ff */
[----:B--2---:R-:W-:Y:S01]  /*0d00*/  ULEA UR4, UR5, UR4, 0x18 ;  /* 0x0000000405047291 */ /* 0x004fe2000f8ec0ff */
[----:B------:R-:W2:Y:S11]  /*0d10*/  FENCE.VIEW.ASYNC.S ;  /* 0x00000000000073c6 */ /* 0x000eb60000000000 */
[----:B--2---:R2:W3:Y:S01]  /*0d20*/  SYNCS.EXCH.64 URZ, [UR4+0x250], UR6 ;  /* 0x0002500604ff75b2 */ /* 0x0044e20008000100 */
[----:B------:R2:W1:Y:S01]  /*0d30*/  SYNCS.EXCH.64 URZ, [UR4+0x258], UR6 ;  /* 0x0002580604ff75b2 */ /* 0x0004620008000100 */
[----:B------:R-:W-:Y:S01]  /*0d40*/  NOP ;  /* 0x0000000000007918 */ /* 0x000fe20000000000 */
.L_x_12:
[----:B------:R-:W4:Y:S01]  /*0d50*/  SHFL.IDX PT, R0, R80, RZ, 0x1f ;  /* 0x00001fff50007589 */ /* 0x000f2200000e0000 */
[----:B------:R-:W-:Y:S01]  /*0d60*/  NOP ;  /* 0x0000000000007918 */ /* 0x000fe20000000000 */
[----:B----4-:R-:W-:-:S13]  /*0d70*/  ISETP.NE.AND P0, PT, R0, 0x4, PT ;  /* 0x000000040000780c */ /* 0x010fda0003f05270 */
[----:B------:R-:W-:Y:S05]  /*0d80*/  @P0 BRA `(.L_x_13) ;  /* 0x0000000000440947 */ /* 0x000fea0003800000 */
[----:B------:R-:W4:Y:S01]  /*0d90*/  S2UR UR5, SR_CgaCtaId ;  /* 0x00000000000579c3 */ /* 0x000f220000008800 */
[----:B--23--:R-:W-:Y:S01]  /*0da0*/  UMOV UR4, 0x1e0 ;  /* 0x000001e000047882 */ /* 0x00cfe20000000000 */
[----:B------:R-:W-:Y:S01]  /*0db0*/  UMOV UR6, 0x400 ;  /* 0x0000040000067882 */ /* 0x000fe20000000000 */
[----:B------:R-:W-:Y:S01]  /*0dc0*/  USEL UR4, UR4, 0x1a0, UP3 ;  /* 0x000001a004047887 */ /* 0x000fe20009800000 */
[----:B------:R-:W-:Y:S01]  /*0dd0*/  UMOV UR8, 0x1 ;  /* 0x0000000100087882 */ /* 0x000fe20000000000 */
[----:B------:R-:W-:Y:S01]  /*0de0*/  ELECT P0, URZ, PT ;  /* 0x0000000000ff782f */ /* 0x000fe20003800000 */
[----:B------:R-:W-:-:S04]  /*0df0*/  UIADD3 UR8, UPT, UPT, -UR8, 0x100000, URZ ;  /* 0x0010000008087890 */ /* 0x000fc8000fffe1ff */
[----:B------:R-:W-:Y:S02]  /*0e00*/  USHF.L.U32 UR9, UR8, 0xb, URZ ;  /* 0x0000000b08097899 */ /* 0x000fe400080006ff */
[----:B------:R-:W-:Y:S02]  /*0e10*/  USHF.L.U32 UR8, UR8, 0x1, URZ ;  /* 0x0000000108087899 */ /* 0x000fe400080006ff */
[----:B----4-:R-:W-:Y:S02]  /*0e20*/  ULEA UR6, UR5, UR6, 0x18 ;  /* 0x0000000605067291 */ /* 0x010fe4000f8ec0ff */
[----:B------:R-:W-:-:S04]  /*0e30*/  UIADD3 UR4, UPT, UPT, -UR4, 0x100000, URZ ;  /* 0x0010000004047890 */ /* 0x000fc8000fffe1ff */
[----:B------:R-:W-:Y:S02]  /*0e40*/  USHF.L.U32 UR5, UR4, 0xb, URZ ;  /* 0x0000000b04057899 */ /* 0x000fe400080006ff */
[----:B------:R-:W-:Y:S01]  /*0e50*/  USHF.L.U32 UR4, UR4, 0x1, URZ ;  /* 0x0000000104047899 */ /* 0x000fe200080006ff */
[----:B------:R-:W2:Y:S03]  /*0e60*/  FENCE.VIEW.ASYNC.S ;  /* 0x00000000000073c6 */ /* 0x000ea60000000000 */
[----:B--2---:R4:W2:Y:S08]  /*0e70*/  SYNCS.EXCH.64 URZ, [UR6+0x260], UR8 ;  /* 0x0002600806ff75b2 */ /* 0x0048b00008000100 */
[----:B------:R4:W3:Y:S02]  /*0e80*/  SYNCS.EXCH.64 URZ, [UR6+0x268], UR4 ;  /* 0x0002680406ff75b2 */ /* 0x0008e40008000100 */
[----:B----4-:R-:W-:Y:S01]  /*0e90*/  NOP ;  /* 0x0000000000007918 */ /* 0x010fe20000000000 */
.L_x_13:
[----:B------:R-:W4:Y:S01]  /*0ea0*/  SHFL.IDX PT, R0, R80, RZ, 0x1f ;  /* 0x00001fff50007589 */ /* 0x000f2200000e0000 */
[----:B------:R-:W-:Y:S01]  /*0eb0*/  ISETP.NE.OR P1, PT, RZ, UR18, !P1 ;  /* 0x00000012ff007c0c */ /* 0x000fe2000cf25670 */
[----:B------:R-:W-:Y:S01]  /*0ec0*/  NOP ;  /* 0x0000000000007918 */ /* 0x000fe20000000000 */
[----:B----4-:R-:W-:-:S13]  /*0ed0*/  ISETP.NE.AND P0, PT, R0, 0x5, PT ;  /* 0x000000050000780c */ /* 0x010fda0003f05270 */
[----:B------:R-:W-:Y:S05]  /*0ee0*/  @P0 BRA `(.L_x_14) ;  /* 0x0000000000480947 */ /* 0x000fea0003800000 */
[----:B------:R-:W4:Y:S01]  /*0ef0*/  S2UR UR5, SR_CgaCtaId ;  /* 0x00000000000579c3 */ /* 0x000f220000008800 */
[----:B--23--:R-:W-:Y:S01]  /*0f00*/  UMOV UR4, 0x400 ;  /* 0x0000040000047882 */ /* 0x00cfe20000000000 */
        /* <DEDUP_REMOVED lines=9> */
[----:B----4-:R-:W-:Y:S01]  /*0fa0*/  ULEA UR4, UR5, UR4, 0x18 ;  /* 0x0000000405047291 */ /* 0x010fe2000f8ec0ff */
[----:B------:R-:W2:Y:S11]  /*0fb0*/  FENCE.VIEW.ASYNC.S ;  /* 0x00000000000073c6 */ /* 0x000eb60000000000 */
[----:B--2---:R4:W2:Y:S01]  /*0fc0*/  SYNCS.EXCH.64 URZ, [UR4+0x270], UR6 ;  /* 0x0002700604ff75b2 */ /* 0x0048a20008000100 */
[----:B------:R4:W3:Y:S01]  /*0fd0*/  SYNCS.EXCH.64 URZ, [UR4+0x280], UR8 ;  /* 0x0002800804ff75b2 */ /* 0x0008e20008000100 */
[----:B------:R4:W1:Y:S01]  /*0fe0*/  SYNCS.EXCH.64 URZ, [UR4+0x278], UR6 ;  /* 0x0002780604ff75b2 */ /* 0x0008620008000100 */
[----:B------:R4:W1:Y:S02]  /*0ff0*/  SYNCS.EXCH.64 URZ, [UR4+0x288], UR8 ;  /* 0x0002880804ff75b2 */ /* 0x0008640008000100 */
[----:B----4-:R-:W-:Y:S01]  /*1000*/  NOP ;  /* 0x0000000000007918 */ /* 0x010fe20000000000 */
.L_x_14:
[----:B--23--:R-:W2:Y:S01]  /*1010*/  S2UR UR7, SR_CgaCtaId ;  /* 0x00000000000779c3 */ /* 0x00cea20000008800 */
[----:B------:R-:W-:Y:S01]  /*1020*/  VOTEU.ALL UP0, P1 ;  /* 0x0000000000ff7886 */ /* 0x000fe20000800000 */
[----:B------:R-:W-:Y:S01]  /*1030*/  UMOV UR4, 0x20 ;  /* 0x0000002000047882 */ /* 0x000fe20000000000 */
[----:B------:R-:W-:Y:S01]  /*1040*/  NOP ;  /* 0x0000000000007918 */ /* 0x000fe20000000000 */
[----:B-1----:R-:W-:Y:S01]  /*1050*/  LOP3.LUT R3, R69, 0x1f, RZ, 0xc0, !PT ;  /* 0x0000001f45037812 */ /* 0x002fe200078ec0ff */
[----:B------:R-:W-:Y:S01]  /*1060*/  UISETP.NE.AND UP4, UPT, UR18, URZ, UPT ;  /* 0x000000ff1200728c */ /* 0x000fe2000bf85270 */
[----:B------:R-:W-:Y:S01]  /*1070*/  @!UP0 UMOV UR6, 0x400 ;  /* 0x0000040000068882 */ /* 0x000fe20000000000 */
[----:B------:R-:W-:-:S04]  /*1080*/  @!UP0 UIADD3 UR4, UPT, UPT, -UR4, 0x100000, URZ ;  /* 0x0010000004048890 */ /* 0x000fc8000fffe1ff */
[----:B------:R-:W-:Y:S02]  /*1090*/  @!UP0 USHF.L.U32 UR5, UR4, 0xb, URZ ;  /* 0x0000000b04058899 */ /* 0x000fe400080006ff */
[----:B------:R-:W-:Y:S02]  /*10a0*/  @!UP0 USHF.L.U32 UR4, UR4, 0x1, URZ ;  /* 0x0000000104048899 */ /* 0x000fe400080006ff */
[----:B--2---:R-:W-:Y:S01]  /*10b0*/  @!UP0 ULEA UR6, UR7, UR6, 0x18 ;  /* 0x0000000607068291 */ /* 0x004fe2000f8ec0ff */
[----:B------:R-:W1:Y:S01]  /*10c0*/  LDCU UR7, c[0x0][0x36c] ;  /* 0x00006d80ff0777ac */ /* 0x000e620008000800 */
[----:B------:R-:W-:Y:S01]  /*10d0*/  VOTEU.ALL UP0, P1 ;  /* 0x0000000000ff7886 */ /* 0x000fe20000800000 */
[----:B------:R-:W2:Y:S09]  /*10e0*/  FENCE.VIEW.ASYNC.S ;  /* 0x00000000000073c6 */ /* 0x000eb20000000000 */
[----:B--2---:R2:W3:Y:S01]  /*10f0*/  @!UP0 SYNCS.EXCH.64 URZ, [UR6+0x290], UR4 ;  /* 0x0002900406ff85b2 */ /* 0x0044e20008000100 */
[----:B-1----:R-:W-:-:S09]  /*1100*/  UISETP.EQ.U32.AND UP6, UPT, UR7, 0x1, UPT ;  /* 0x000000010700788c */ /* 0x002fd2000bfc2070 */
[----:B--2---:R-:W-:Y:S05]  /*1110*/  BRA.U !UP6, `(.L_x_15) ;  /* 0x000000010e087547 */ /* 0x004fea000b800000 */
[----:B---3--:R-:W-:Y:S01]  /*1120*/  UCGABAR_ARV ;  /* 0x00000000000079c7 */ /* 0x008fe20008000000 */
[----:B------:R-:W-:Y:S05]  /*1130*/  BRA `(.L_x_16) ;  /* 0x0000000000047947 */ /* 0x000fea0003800000 */
.L_x_15:
[----:B---3--:R-:W-:Y:S01]  /*1140*/  NOP ;  /* 0x0000000000007918 */ /* 0x008fe20000000000 */
.L_x_16:
[----:B------:R-:W1:Y:S01]  /*1150*/  S2UR UR20, SR_CTAID.X ;  /* 0x00000000001479c3 */ /* 0x000e620000002500 */
[----:B------:R-:W-:-:S05]  /*1160*/  CS2R.32 R83, SR_CgaSize ;  /* 0x0000000000537805 */ /* 0x000fca0000008a00 */
[----:B------:R-:W-:-:S05]  /*1170*/  IMAD R83, R83, -0xa0, RZ ;  /* 0xffffff6053537824 */ /* 0x000fca00078e02ff */
[----:B------:R-:W-:-:S14]  /*1180*/  R2UR UR5, R83 ;  /* 0x00000000530572ca */ /* 0x000fdc00000e0000 */
[----:B------:R-:W2:Y:S01]  /*1190*/  LDCU UR5, c[0x0][UR5+0x2b0] ;  /* 0x00005600050577ac */ /* 0x000ea20008000800 */
[----:B------:R-:W-:-:S05]  /*11a0*/  CS2R.32 R83, SR_CgaSize ;  /* 0x0000000000537805 */ /* 0x000fca0000008a00 */
[----:B------:R-:W-:-:S05]  /*11b0*/  IMAD R83, R83, -0xa0, RZ ;  /* 0xffffff6053537824 */ /* 0x000fca00078e02ff */
[----:B------:R-:W-:-:S14]  /*11c0*/  R2UR UR4, R83 ;  /* 0x00000000530472ca */ /* 0x000fdc00000e0000 */
[----:B------:R-:W3:Y:S01]  /*11d0*/  LDCU UR4, c[0x0][UR4+0x2b4] ;  /* 0x00005680040477ac */ /* 0x000ee20008000800 */
[----:B------:R-:W4:Y:S01]  /*11e0*/  S2UR UR47, SR_CTAID.Y ;  /* 0x00000000002f79c3 */ /* 0x000f220000002600 */
[----:B------:R-:W-:-:S05]  /*11f0*/  CS2R.32 R83, SR_CgaSize ;  /* 0x0000000000537805 */ /* 0x000fca0000008a00 */
[----:B------:R-:W-:-:S05]  /*1200*/  IMAD R83, R83, -0xa0, RZ ;  /* 0xffffff6053537824 */ /* 0x000fca00078e02ff */
[----:B------:R-:W-:-:S14]  /*1210*/  R2UR UR7, R83 ;  /* 0x00000000530772ca */ /* 0x000fdc00000e0000 */
[----:B------:R-:W3:Y:S01]  /*1220*/  LDCU UR7, c[0x0][UR7+0x2a4] ;  /* 0x00005480070777ac */ /* 0x000ee20008000800 */
[----:B------:R-:W-:-:S05]  /*1230*/  CS2R.32 R83, SR_CgaSize ;  /* 0x0000000000537805 */ /* 0x000fca0000008a00 */
[----:B------:R-:W-:-:S05]  /*1240*/  IMAD R83, R83, -0xa0, RZ ;  /* 0xffffff6053537824 */ /* 0x000fca00078e02ff */
[----:B------:R-:W-:-:S14]  /*1250*/  R2UR UR63, R83 ;  /* 0x00000000533f72ca */ /* 0x000fdc00000e0000 */
[----:B------:R-:W3:Y:S01]  /*1260*/  LDCU UR63, c[0x0][UR63+0x2a0] ;  /* 0x000054003f3f77ac */ /* 0x000ee20008000800 */
[----:B------:R-:W3:Y:S01]  /*1270*/  LDCU UR19, c[0x0][0xb24] ;  /* 0x00016480ff1377ac */ /* 0x000ee20008000800 */
[----:B------:R-:W3:Y:S01]  /*1280*/  LDCU UR39, c[0x0][0xb24] ;  /* 0x00016480ff2777ac */ /* 0x000ee20008000800 */
[----:B-1----:R-:W-:Y:S01]  /*1290*/  I2FP.F32.U32 R2, UR20 ;  /* 0x0000001400027c45 */ /* 0x002fe20008201000 */
[----:B------:R-:W1:Y:S04]  /*12a0*/  LDCU UR23, c[0x0][0xb30] ;  /* 0x00016600ff1777ac */ /* 0x000e680008000800 */
[----:B--2---:R-:W-:Y:S01]  /*12b0*/  FMUL R2, R2, UR5 ;  /* 0x0000000502027c20 */ /* 0x004fe20008400000 */
[----:B----4-:R-:W-:-:S05]  /*12c0*/  I2FP.F32.U32 R0, UR47 ;  /* 0x0000002f00007c45 */ /* 0x010fca0008201000 */
[----:B------:R-:W2:Y:S01]  /*12d0*/  F2I.U32.TRUNC.NTZ R2, R2 ;  /* 0x0000000200027305 */ /* 0x000ea2000020f000 */
[----:B---3--:R-:W-:-:S07]  /*12e0*/  FMUL R0, R0, UR4 ;  /* 0x0000000400007c20 */ /* 0x008fce0008400000 */
[----:B------:R-:W3:Y:S01]  /*12f0*/  F2I.U32.TRUNC.NTZ R0, R0 ;  /* 0x0000000000007305 */ /* 0x000ee2000020f000 */
[----:B--2---:R-:W-:Y:S02]  /*1300*/  R2UR UR4, R2 ;  /* 0x00000000020472ca */ /* 0x004fe400000e0000 */
[----:B------:R-:W-:Y:S02]  /*1310*/  PRMT R2, RZ, 0x7610, R2 ;  /* 0x00007610ff027816 */ /* 0x000fe40000000002 */
[----:B---3--:R-:W-:Y:S02]  /*1320*/  R2UR UR6, R0 ;  /* 0x00000000000672ca */ /* 0x008fe400000e0000 */
[----:B------:R-:W-:-:S07]  /*1330*/  PRMT R0, RZ, 0x7610, R0 ;  /* 0x00007610ff007816 */ /* 0x000fce0000000000 */
[----:B------:R-:W-:-:S04]  /*1340*/  UIADD3 UR5, UPT, UPT, -UR4, URZ, URZ ;  /* 0x000000ff04057290 */ /* 0x000fc8000fffe1ff */
[----:B------:R-:W-:Y:S02]  /*1350*/  UIMAD UR63, UR63, UR5, UR20 ;  /* 0x000000053f3f72a4 */ /* 0x000fe4000f8e0214 */
[----:B------:R-:W-:-:S04]  /*1360*/  UIADD3 UR4, UPT, UPT, -UR6, URZ, URZ ;  /* 0x000000ff06047290 */ /* 0x000fc8000fffe1ff */
[----:B------:R-:W-:-:S06]  /*1370*/  UIMAD UR4, UR7, UR4, UR47 ;  /* 0x00000004070472a4 */ /* 0x000fcc000f8e022f */
[----:B------:R-:W-:Y:S01]  /*1380*/  IMAD.U32 R83, RZ, RZ, UR4 ;  /* 0x00000004ff537e24 */ /* 0x000fe2000f8e00ff */
[----:B-1----:R-:W-:Y:S06]  /*1390*/  BRA.U UP4, `(.L_x_17) ;  /* 0x00000001042c7547 */ /* 0x002fec000b800000 */
[----:B------:R-:W-:Y:S01]  /*13a0*/  R2UR UR4, R83 ;  /* 0x00000000530472ca */ /* 0x000fe200000e0000 */
[----:B------:R-:W-:-:S12]  /*13b0*/  UMOV UR7, 0x3 ;  /* 0x0000000300077882 */ /* 0x000fd80000000000 */
[----:B------:R-:W-:Y:S02]  /*13c0*/  UISETP.NE.AND UP0, UPT, UR4, URZ, UPT ;  /* 0x000000ff0400728c */ /* 0x000fe4000bf05270 */
[----:B------:R-:W-:Y:S02]  /*13d0*/  ULOP3.LUT UR4, UR63, 0xfffffffe, URZ, 0xc0, !UPT ;  /* 0xfffffffe3f047892 */ /* 0x000fe4000f8ec0ff */
[----:B------:R-:W-:Y:S02]  /*13e0*/  UISETP.LT.U32.OR UP0, UPT, UR63, 0x2, !UP0 ;  /* 0x000000023f00788c */ /* 0x000fe4000c701470 */
[----:B------:R-:W-:Y:S02]  /*13f0*/  USHF.L.U32 UR4, UR7, UR4, URZ ;  /* 0x0000000407047299 */ /* 0x000fe400080006ff */
[----:B------:R-:W-:Y:S02]  /*1400*/  USEL UR6, URZ, 0x1, !UP0 ;  /* 0x00000001ff067887 */ /* 0x000fe4000c000000 */
[----:B------:R-:W-:-:S02]  /*1410*/  USEL UR5, URZ, 0x2, !UP0 ;  /* 0x00000002ff057887 */ /* 0x000fc4000c000000 */
[----:B------:R-:W-:Y:S02]  /*1420*/  IMAD.U32 R0, RZ, RZ, UR4 ;  /* 0x00000004ff007e24 */ /* 0x000fe4000f8e00ff */
[----:B------:R-:W-:-:S06]  /*1430*/  UIADD3 UR5, UPT, UPT, UR6, UR5, URZ ;  /* 0x0000000506057290 */ /* 0x000fcc000fffe0ff */
[----:B------:R-:W-:-:S07]  /*1440*/  MOV R2, UR5 ;  /* 0x0000000500027c02 */ /* 0x000fce0008000f00 */
.L_x_17:
[----:B------:R-:W1:Y:S01]  /*1450*/  S2UR UR46, SR_CTAID.Z ;  /* 0x00000000002e79c3 */ /* 0x000e620000002700 */
[----:B------:R-:W-:Y:S01]  /*1460*/  UISETP.GE.AND UP0, UPT, UR19, 0x1, UPT ;  /* 0x000000011300788c */ /* 0x000fe2000bf06270 */
[----:B------:R-:W-:-:S08]  /*1470*/  UMOV UR45, UR20 ;  /* 0x00000014002d7c82 */ /* 0x000fd00008000000 */
[----:B------:R-:W-:Y:S05]  /*1480*/  BRA.U !UP0, `(.L_x_18) ;  /* 0x0000000108d47547 */ /* 0x000fea000b800000 */
[----:B------:R-:W2:Y:S01]  /*1490*/  LDCU.128 UR12, c[0x0][0xb10] ;  /* 0x00016200ff0c77ac */ /* 0x000ea20008000c00 */
[----:B------:R-:W3:Y:S01]  /*14a0*/  LDCU UR21, c[0x0][0xb0c] ;  /* 0x00016180ff1577ac */ /* 0x000ee20008000800 */
[----:B------:R-:W4:Y:S01]  /*14b0*/  LDCU UR6, c[0x0][0x370] ;  /* 0x00006e00ff0677ac */ /* 0x000f220008000800 */
[----:B------:R-:W1:Y:S01]  /*14c0*/  LDCU UR7, c[0x0][0x374] ;  /* 0x00006e80ff0777ac */ /* 0x000e620008000800 */
[----:B------:R-:W1:Y:S01]  /*14d0*/  LDCU UR22, c[0x0][0xb20] ;  /* 0x00016400ff1677ac */ /* 0x000e620008000800 */
[----:B--2---:R-:W-:Y:S02]  /*14e0*/  UIMAD.WIDE.U32 UR4, UR20, UR12, URZ ;  /* 0x0000000c140472a5 */ /* 0x004fe4000f8e00ff */
[----:B---3--:R-:W-:Y:S01]  /*14f0*/  UISETP.NE.AND UP0, UPT, UR21, 0x1, UPT ;  /* 0x000000011500788c */ /* 0x008fe2000bf05270 */
[----:B------:R-:W2:Y:S01]  /*1500*/  LDCU.64 UR8, c[0x0][0xb28] ;  /* 0x00016500ff0877ac */ /* 0x000ea20008000a00 */
[----:B----4-:R-:W-:-:S03]  /*1510*/  UIMAD.WIDE.U32 UR10, UR6, UR12, URZ ;  /* 0x0000000c060a72a5 */ /* 0x010fc6000f8e00ff */
[----:B------:R-:W-:Y:S01]  /*1520*/  UMOV UR4, UR5 ;  /* 0x0000000500047c82 */ /* 0x000fe20008000000 */
[----:B------:R-:W-:Y:S02]  /*1530*/  UISETP.NE.AND UP1, UPT, UR19, 0x1, UPT ;  /* 0x000000011300788c */ /* 0x000fe4000bf25270 */
[----:B------:R-:W-:Y:S01]  /*1540*/  USHF.R.U32.HI UR4, URZ, UR13, UR4 ;  /* 0x0000000dff047299 */ /* 0x000fe20008011604 */
[----:B------:R-:W-:Y:S01]  /*1550*/  UMOV UR10, UR11 ;  /* 0x0000000b000a7c82 */ /* 0x000fe20008000000 */
[----:B------:R-:W-:Y:S02]  /*1560*/  UIMAD.WIDE.U32 UR16, UR47, UR15, URZ ;  /* 0x0000000f2f1072a5 */ /* 0x000fe4000f8e00ff */
[----:B------:R-:W-:Y:S02]  /*1570*/  USEL UR5, UR20, UR4, !UP0 ;  /* 0x0000000414057287 */ /* 0x000fe4000c000000 */
[----:B------:R-:W-:Y:S02]  /*1580*/  @UP0 USHF.R.U32.HI UR6, URZ, UR13, UR10 ;  /* 0x0000000dff060299 */ /* 0x000fe4000801160a */
[----:B------:R-:W-:-:S02]  /*1590*/  UISETP.NE.AND UP0, UPT, UR14, 0x1, UPT ;  /* 0x000000010e00788c */ /* 0x000fc4000bf05270 */
[----:B-1----:R-:W-:Y:S02]  /*15a0*/  UIMAD.WIDE.U32 UR10, UR7, UR15, URZ ;  /* 0x0000000f070a72a5 */ /* 0x002fe4000f8e00ff */
[----:B--2---:R-:W-:Y:S01]  /*15b0*/  UIMAD.WIDE.U32 UR12, UR6, UR8, URZ ;  /* 0x00000008060c72a5 */ /* 0x004fe2000f8e00ff */
[----:B------:R-:W-:Y:S01]  /*15c0*/  UMOV UR4, UR17 ;  /* 0x0000001100047c82 */ /* 0x000fe20008000000 */
[----:B------:R-:W-:-:S03]  /*15d0*/  UIADD3 UR45, UPT, UPT, -UR5, URZ, URZ ;  /* 0x000000ff052d7290 */ /* 0x000fc6000fffe1ff */
[----:B------:R-:W-:Y:S01]  /*15e0*/  UMOV UR10, UR11 ;  /* 0x0000000b000a7c82 */ /* 0x000fe20008000000 */
[----:B------:R-:W-:Y:S02]  /*15f0*/  USHF.R.U32.HI UR4, URZ, UR22, UR4 ;  /* 0x00000016ff047299 */ /* 0x000fe40008011604 */
[----:B------:R-:W-:Y:S01]  /*1600*/  @UP0 USHF.R.U32.HI UR7, URZ, UR22, UR10 ;  /* 0x00000016ff070299 */ /* 0x000fe2000801160a */
[----:B------:R-:W-:Y:S01]  /*1610*/  UMOV UR12, UR13 ;  /* 0x0000000d000c7c82 */ /* 0x000fe20008000000 */
[----:B------:R-:W-:Y:S02]  /*1620*/  USEL UR4, UR47, UR4, !UP0 ;  /* 0x000000042f047287 */ /* 0x000fe4000c000000 */
[----:B------:R-:W-:Y:S02]  /*1630*/  UIMAD.WIDE.U32 UR10, UR7, UR8, URZ ;  /* 0x00000008070a72a5 */ /* 0x000fe4000f8e00ff */
[----:B------:R-:W-:Y:S02]  /*1640*/  @UP1 USHF.R.U32.HI UR6, URZ, UR9, UR12 ;  /* 0x00000009ff061299 */ /* 0x000fe4000801160c */
[----:B------:R-:W-:-:S02]  /*1650*/  UIMAD.WIDE.U32 UR12, UR4, UR8, URZ ;  /* 0x00000008040c72a5 */ /* 0x000fc4000f8e00ff */
[----:B------:R-:W-:Y:S01]  /*1660*/  UIMAD UR45, UR21, UR45, UR20 ;  /* 0x0000002d152d72a4 */ /* 0x000fe2000f8e0214 */
[----:B------:R-:W-:Y:S02]  /*1670*/  UMOV UR10, UR11 ;  /* 0x0000000b000a7c82 */ /* 0x000fe40008000000 */
[----:B------:R-:W-:Y:S02]  /*1680*/  @UP1 USHF.R.U32.HI UR7, URZ, UR9, UR10 ;  /* 0x00000009ff071299 */ /* 0x000fe4000801160a */
[----:B------:R-:W-:Y:S02]  /*1690*/  UIMAD UR10, UR6, UR19, URZ ;  /* 0x00000013060a72a4 */ /* 0x000fe4000f8e02ff */
[----:B------:R-:W-:-:S04]  /*16a0*/  UIMAD UR7, UR7, UR19, URZ ;  /* 0x00000013070772a4 */ /* 0x000fc8000f8e02ff */
[----:B------:R-:W-:-:S03]  /*16b0*/  UISETP.GE.AND UP0, UPT, UR4, UR7, UPT ;  /* 0x000000070400728c */ /* 0x000fc6000bf06270 */
[----:B------:R-:W-:Y:S01]  /*16c0*/  UMOV UR7, UR13 ;  /* 0x0000000d00077c82 */ /* 0x000fe20008000000 */
[----:B------:R-:W-:Y:S02]  /*16d0*/  UISETP.GE.OR UP0, UPT, UR5, UR10, UP0 ;  /* 0x0000000a0500728c */ /* 0x000fe40008706670 */
[----:B------:R-:W-:Y:S02]  /*16e0*/  UIMAD.WIDE.U32 UR10, UR5, UR8, URZ ;  /* 0x00000008050a72a5 */ /* 0x000fe4000f8e00ff */
[----:B------:R-:W-:Y:S02]  /*16f0*/  USHF.R.U32.HI UR7, URZ, UR9, UR7 ;  /* 0x00000009ff077299 */ /* 0x000fe40008011607 */
[----:B------:R-:W-:Y:S02]  /*1700*/  UIADD3 UR10, UPT, UPT, -UR4, URZ, URZ ;  /* 0x000000ff040a7290 */ /* 0x000fe4000fffe1ff */
[----:B------:R-:W-:Y:S02]  /*1710*/  USEL UR7, UR4, UR7, !UP1 ;  /* 0x0000000704077287 */ /* 0x000fe4000c800000 */
[----:B------:R-:W-:Y:S01]  /*1720*/  UIMAD UR10, UR14, UR10, UR47 ;  /* 0x0000000a0e0a72a4 */ /* 0x000fe2000f8e022f */
[----:B------:R-:W-:-:S02]  /*1730*/  @!UP0 UMOV UR8, UR11 ;  /* 0x0000000b00088c82 */ /* 0x000fc40008000000 */
[----:B------:R-:W-:Y:S02]  /*1740*/  @!UP0 USHF.R.U32.HI UR8, URZ, UR9, UR8 ;  /* 0x00000009ff088299 */ /* 0x000fe40008011608 */
[----:B------:R-:W-:Y:S02]  /*1750*/  UIADD3 UR9, UPT, UPT, -UR7, URZ, URZ ;  /* 0x000000ff07097290 */ /* 0x000fe4000fffe1ff */
[----:B------:R-:W-:Y:S02]  /*1760*/  @!UP0 USEL UR8, UR5, UR8, !UP1 ;  /* 0x0000000805088287 */ /* 0x000fe4000c800000 */
[----:B------:R-:W-:Y:S02]  /*1770*/  UIMAD UR9, UR19, UR9, UR4 ;  /* 0x00000009130972a4 */ /* 0x000fe4000f8e0204 */
[----:B------:R-:W-:Y:S02]  /*1780*/  @!UP0 UIADD3 UR7, UPT, UPT, UR7, -UR8, URZ ;  /* 0x8000000807078290 */ /* 0x000fe4000fffe0ff */
[----:B------:R-:W-:-:S02]  /*1790*/  @!UP0 UIMAD UR6, UR9, UR6, UR8 ;  /* 0x00000006090682a4 */ /* 0x000fc4000f8e0208 */
[----:B------:R-:W-:-:S04]  /*17a0*/  @!UP0 UIMAD UR4, UR7, UR19, UR5 ;  /* 0x00000013070482a4 */ /* 0x000fc8000f8e0205 */
[----:B------:R-:W-:Y:S01]  /*17b0*/  UIMAD UR47, UR4, UR14, UR10 ;  /* 0x0000000e042f72a4 */ /* 0x000fe2000f8e020a */
[----:B------:R-:W-:Y:S02]  /*17c0*/  @!UP0 UMOV UR5, UR6 ;  /* 0x0000000600058c82 */ /* 0x000fe40008000000 */
[----:B------:R-:W-:-:S12]  /*17d0*/  UIMAD UR45, UR5, UR21, UR45 ;  /* 0x00000015052d72a4 */ /* 0x000fd8000f8e022d */
.L_x_18:
[----:B------:R-:W-:-:S09]  /*17e0*/  UISETP.NE.AND UP0, UPT, UR23, 0x1, UPT ;  /* 0x000000011700788c */ /* 0x000fd2000bf05270 */
[----:B------:R-:W-:Y:S05]  /*17f0*/  BRA.U UP0, `(.L_x_19) ;  /* 0x0000000100407547 */ /* 0x000fea000b800000 */
[----:B------:R-:W2:Y:S01]  /*1800*/  LDCU.128 UR8, c[0x0][0xb10] ;  /* 0x00016200ff0877ac */ /* 0x000ea20008000c00 */
[----:B------:R-:W3:Y:S01]  /*1810*/  LDCU UR12, c[0x0][0xb0c] ;  /* 0x00016180ff0c77ac */ /* 0x000ee20008000800 */
[----:B------:R-:W4:Y:S01]  /*1820*/  LDCU UR13, c[0x0][0xb20] ;  /* 0x00016400ff0d77ac */ /* 0x000f220008000800 */
[----:B--2---:R-:W-:Y:S02]  /*1830*/  UIMAD.WIDE.U32 UR4, UR45, UR8, URZ ;  /* 0x000000082d0472a5 */ /* 0x004fe4000f8e00ff */
[----:B------:R-:W-:Y:S02]  /*1840*/  UIMAD.WIDE.U32 UR6, UR47, UR11, URZ ;  /* 0x0000000b2f0672a5 */ /* 0x000fe4000f8e00ff */
[----:B---3--:R-:W-:Y:S02]  /*1850*/  UISETP.NE.AND UP0, UPT, UR12, 0x1, UPT ;  /* 0x000000010c00788c */ /* 0x008fe4000bf05270 */
[----:B------:R-:W-:-:S03]  /*1860*/  USHF.R.U32.HI UR5, URZ, UR9, UR5 ;  /* 0x00000009ff057299 */ /* 0x000fc60008011605 */
[----:B------:R-:W-:Y:S01]  /*1870*/  UMOV UR4, UR7 ;  /* 0x0000000700047c82 */ /* 0x000fe20008000000 */
[----:B------:R-:W-:Y:S02]  /*1880*/  USEL UR5, UR45, UR5, !UP0 ;  /* 0x000000052d057287 */ /* 0x000fe4000c000000 */
[----:B------:R-:W-:Y:S02]  /*1890*/  UISETP.NE.AND UP0, UPT, UR10, 0x1, UPT ;  /* 0x000000010a00788c */ /* 0x000fe4000bf05270 */
[----:B----4-:R-:W-:-:S04]  /*18a0*/  USHF.R.U32.HI UR4, URZ, UR13, UR4 ;  /* 0x0000000dff047299 */ /* 0x010fc80008011604 */
[----:B------:R-:W-:-:S04]  /*18b0*/  USEL UR4, UR47, UR4, !UP0 ;  /* 0x000000042f047287 */ /* 0x000fc8000c000000 */
[----:B------:R-:W-:Y:S02]  /*18c0*/  UIADD3 UR6, UPT, UPT, -UR4, UR5, URZ ;  /* 0x0000000504067290 */ /* 0x000fe4000fffe1ff */
[----:B------:R-:W-:Y:S02]  /*18d0*/  UIADD3 UR4, UPT, UPT, UR4, -UR5, URZ ;  /* 0x8000000504047290 */ /* 0x000fe4000fffe0ff */
[----:B------:R-:W-:Y:S02]  /*18e0*/  UIMAD UR47, UR6, UR10, UR47 ;  /* 0x0000000a062f72a4 */ /* 0x000fe4000f8e022f */
[----:B------:R-:W-:-:S12]  /*18f0*/  UIMAD UR45, UR4, UR12, UR45 ;  /* 0x0000000c042d72a4 */ /* 0x000fd8000f8e022d */
.L_x_19:
[----:B------:R-:W-:Y:S05]  /*1900*/  BRA.U !UP6, `(.L_x_20) ;  /* 0x000000010e0c7547 */ /* 0x000fea000b800000 */
[----:B------:R-:W-:Y:S01]  /*1910*/  UCGABAR_WAIT ;  /* 0x0000000000007dc7 */ /* 0x000fe20008000000 */
[----:B------:R-:W-:Y:S01]  /*1920*/  CCTL.IVALL ;  /* 0x00000000ff00798f */ /* 0x000fe20002000000 */
[----:B------:R-:W-:Y:S05]  /*1930*/  BRA `(.L_x_21) ;  /* 0x0000000000047947 */ /* 0x000fea0003800000 */
.L_x_20:
[----:B------:R-:W-:Y:S06]  /*1940*/  BAR.SYNC.DEFER_BLOCKING 0x0 ;  /* 0x0000000000007b1d */ /* 0x000fec0000010000 */
.L_x_21:
[----:B------:R-:W-:Y:S05]  /*1950*/  BRA.U UP5, `(.L_x_22) ;  /* 0x0000002905e07547 */ /* 0x000fea000b800000 */
[----:B------:R-:W2:Y:S01]  /*1960*/  LDCU UR5, c[0x0][0x388] ;  /* 0x00007100ff0577ac */ /* 0x000ea20008000800 */
[----:B------:R-:W-:Y:S01]  /*1970*/  PLOP3.LUT P1, PT, PT, PT, UP3, 0x80, 0x8 ;  /* 0x000000000008781c */ /* 0x000fe20003f2f038 */
[----:B------:R-:W-:Y:S01]  /*1980*/  IMAD.MOV.U32 R2, RZ, RZ, RZ ;  /* 0x000000ffff027224 */ /* 0x000fe200078e00ff */
[----:B------:R-:W-:Y:S01]  /*1990*/  ISETP.EQ.OR P2, PT, R3, RZ, P3 ;  /* 0x000000ff0300720c */ /* 0x000fe20001f42670 */
[----:B------:R-:W3:Y:S01]  /*19a0*/  LDCU UR6, c[0x0][0x38c] ;  /* 0x00007180ff0677ac */ /* 0x000ee20008000800 */
[----:B------:R-:W-:Y:S01]  /*19b0*/  PLOP3.LUT P1, PT, P1, PT, PT, 0x8, 0x80 ;  /* 0x000000000080781c */ /* 0x000fe20000f2e170 */
[----:B------:R-:W4:Y:S01]  /*19c0*/  LDCU UR50, c[0x0][0x390] ;  /* 0x00007200ff3277ac */ /* 0x000f220008000800 */
[----:B------:R-:W-:Y:S01]  /*19d0*/  UISETP.NE.AND UP1, UPT, UR18, URZ, UPT ;  /* 0x000000ff1200728c */ /* 0x000fe2000bf25270 */
[----:B------:R-:W1:Y:S01]  /*19e0*/  LDCU UR49, c[0x0][0x370] ;  /* 0x00006e00ff3177ac */ /* 0x000e620008000800 */
[----:B--2---:R-:W-:Y:S01]  /*19f0*/  UIADD3 UR5, UPT, UPT, UR5, 0x3f, URZ ;  /* 0x0000003f05057890 */ /* 0x004fe2000fffe0ff */
[----:B------:R-:W2:Y:S03]  /*1a00*/  LDCU.64 UR36, c[0x0][0x348] ;  /* 0x00006900ff2477ac */ /* 0x000ea60008000a00 */
[----:B------:R-:W-:-:S02]  /*1a10*/  USHF.R.S32.HI UR4, URZ, 0x1f, UR5 ;  /* 0x0000001fff047899 */ /* 0x000fc40008011405 */
[----:B------:R-:W-:Y:S02]  /*1a20*/  USHF.L.U32 UR53, UR20, 0x6, URZ ;  /* 0x0000000614357899 */ /* 0x000fe400080006ff */
[----:B------:R-:W-:Y:S02]  /*1a30*/  ULEA.HI UR4, UR4, UR5, URZ, 0x6 ;  /* 0x0000000504047291 */ /* 0x000fe4000f8f30ff */
[----:B------:R-:W-:Y:S02]  /*1a40*/  USHF.L.U32 UR5, UR20, 0x5, URZ ;  /* 0x0000000514057899 */ /* 0x000fe400080006ff */
[----:B------:R-:W-:Y:S02]  /*1a50*/  USHF.R.S32.HI UR4, URZ, 0x6, UR4 ;  /* 0x00000006ff047899 */ /* 0x000fe40008011404 */
[----:B------:R-:W-:Y:S02]  /*1a60*/  ULOP3.LUT UR52, UR5, 0x20, URZ, 0xc0, !UPT ;  /* 0x0000002005347892 */ /* 0x000fe4000f8ec0ff */
[----:B---3--:R-:W-:Y:S01]  /*1a70*/  UIMAD UR4, UR4, UR6, URZ ;  /* 0x00000006040472a4 */ /* 0x008fe2000f8e02ff */
[----:B------:R-:W3:Y:S03]  /*1a80*/  LDCU UR48, c[0x0][0x374] ;  /* 0x00006e80ff3077ac */ /* 0x000ee60008000800 */
[----:B----4-:R-:W-:-:S02]  /*1a90*/  UIMAD UR50, UR4, UR50, URZ ;  /* 0x00000032043272a4 */ /* 0x010fc4000f8e02ff */
[----:B------:R-:W-:Y:S02]  /*1aa0*/  USEL UR33, UR38, 0x2, UP1 ;  /* 0x0000000226217887 */ /* 0x000fe40008800000 */
[----:B------:R-:W-:Y:S02]  /*1ab0*/  UISETP.NE.AND UP2, UPT, UR50, URZ, UPT ;  /* 0x000000ff3200728c */ /* 0x000fe4000bf45270 */
[----:B------:R-:W-:Y:S01]  /*1ac0*/  UISETP.LT.U32.AND UP0, UPT, UR50, 0x24, UPT ;  /* 0x000000243200788c */ /* 0x000fe2000bf01070 */
[----:B------:R-:W-:Y:S01]  /*1ad0*/  UMOV UR23, 0x1 ;  /* 0x0000000100177882 */ /* 0x000fe20000000000 */
[----:B------:R-:W-:Y:S02]  /*1ae0*/  UMOV UR26, URZ ;  /* 0x000000ff001a7c82 */ /* 0x000fe40008000000 */
[----:B------:R-:W-:Y:S01]  /*1af0*/  USEL UR4, UR50, 0x24, UP0 ;  /* 0x0000002432047887 */ /* 0x000fe20008000000 */
[----:B------:R-:W-:Y:S01]  /*1b00*/  UMOV UR27, URZ ;  /* 0x000000ff001b7c82 */ /* 0x000fe20008000000 */
[----:B------:R-:W-:-:S02]  /*1b10*/  UMOV UR34, URZ ;  /* 0x000000ff00227c82 */ /* 0x000fc40008000000 */
[----:B------:R-:W-:Y:S02]  /*1b20*/  UIADD3 UR5, UPT, UPT, UR4, -0x1, URZ ;  /* 0xffffffff04057890 */ /* 0x000fe4000fffe0ff */
[----:B------:R-:W-:Y:S02]  /*1b30*/  @!UP2 UIADD3 UR5, UPT, UPT, UR4, URZ, URZ ;  /* 0x000000ff0405a290 */ /* 0x000fe4000fffe0ff */
[----:B-1----:R-:W-:Y:S02]  /*1b40*/  UIADD3 UR46, UPT, UPT, UR50, -UR4, URZ ;  /* 0x80000004322e7290 */ /* 0x002fe4000fffe0ff */
[----:B--23--:R-:W-:-:S12]  /*1b50*/  UIADD3 UR51, UPT, UPT, UR5, 0x1, URZ ;  /* 0x0000000105337890 */ /* 0x00cfd8000fffe0ff */
.L_x_40:
[----:B------:R-:W1:Y:S01]  /*1b60*/  S2UR UR25, SR_CgaCtaId ;  /* 0x00000000001979c3 */ /* 0x000e620000008800 */
[----:B------:R-:W-:Y:S01]  /*1b70*/  UMOV UR4, 0x400 ;  /* 0x0000040000047882 */ /* 0x000fe20000000000 */
[----:B------:R-:W-:Y:S01]  /*1b80*/  MOV R0, UR23 ;  /* 0x0000001700007c02 */ /* 0x000fe20008000f00 */
[----:B------:R-:W-:Y:S02]  /*1b90*/  UISETP.NE.AND UP0, UPT, UR50, URZ, UPT ;  /* 0x000000ff3200728c */ /* 0x000fe4000bf05270 */
[----:B------:R-:W-:Y:S01]  /*1ba0*/  ULEA UR10, UR47, UR52, 0x6 ;  /* 0x000000342f0a7291 */ /* 0x000fe2000f8e30ff */
[----:B------:R-:W-:Y:S01]  /*1bb0*/  SHF.L.U32 R0, R0, 0x1f, RZ ;  /* 0x0000001f00007819 */ /* 0x000fe200000006ff */
[----:B------:R-:W-:Y:S01]  /*1bc0*/  UMOV UR24, URZ ;  /* 0x000000ff00187c82 */ /* 0x000fe20008000000 */
[----:B------:R-:W-:Y:S01]  /*1bd0*/  UMOV UR13, URZ ;  /* 0x000000ff000d7c82 */ /* 0x000fe20008000000 */
[----:B------:R-:W-:Y:S01]  /*1be0*/  UMOV UR12, URZ ;  /* 0x000000ff000c7c82 */ /* 0x000fe20008000000 */
[----:B-1----:R-:W-:-:S04]  /*1bf0*/  ULEA UR25, UR25, UR4, 0x18 ;  /* 0x0000000419197291 */ /* 0x002fc8000f8ec0ff */
[----:B------:R-:W-:-:S09]  /*1c00*/  ULEA UR4, UR26, UR25, 0x3 ;  /* 0x000000191a047291 */ /* 0x000fd2000f8e18ff */
[----:B------:R1:W2:Y:S01]  /*1c10*/  SYNCS.PHASECHK.TRANS64.TRYWAIT P0, [UR4+0x120], R0 ;  /* 0x00012000ff0075a7 */ /* 0x0002a20008001104 */
[----:B------:R-:W-:-:S04]  /*1c20*/  ULEA.HI UR4, UR45, UR45, URZ, 0x1 ;  /* 0x0000002d2d047291 */ /* 0x000fc8000f8f08ff */
[----:B------:R-:W-:-:S04]  /*1c30*/  USHF.L.U32 UR4, UR4, 0x6, URZ ;  /* 0x0000000604047899 */ /* 0x000fc800080006ff */
[----:B------:R-:W-:-:S04]  /*1c40*/  ULOP3.LUT UR4, UR4, 0xffffff80, URZ, 0xc0, !UPT ;  /* 0xffffff8004047892 */ /* 0x000fc8000f8ec0ff */
[----:B------:R-:W-:Y:S01]  /*1c50*/  ULOP3.LUT UR35, UR4, 0x40, UR53, 0xf8, !UPT ;  /* 0x0000004004237892 */ /* 0x000fe2000f8ef835 */
[----:B------:R-:W-:Y:S11]  /*1c60*/  BRA.U !UP0, `(.L_x_23) ;  /* 0x0000000508607547 */ /* 0x000ff6000b800000 */
[----:B------:R-:W3:Y:S01]  /*1c70*/  LDCU.128 UR16, c[0x0][0x480] ;  /* 0x00009000ff1077ac */ /* 0x000ee20008000c00 */
[----:B------:R-:W4:Y:S01]  /*1c80*/  LDCU.64 UR20, c[0x0][0x490] ;  /* 0x00009200ff1477ac */ /* 0x000f220008000a00 */
[----:B------:R-:W1:Y:S01]  /*1c90*/  LDCU.64 UR12, c[0x0][0x4b0] ;  /* 0x00009600ff0c77ac */ /* 0x000e620008000a00 */
[----:B------:R-:W1:Y:S01]  /*1ca0*/  LDCU.64 UR8, c[0x0][0x4d0] ;  /* 0x00009a00ff0877ac */ /* 0x000e620008000a00 */
[----:B------:R-:W1:Y:S01]  /*1cb0*/  LDCU UR43, c[0x0][0x390] ;  /* 0x00007200ff2b77ac */ /* 0x000e620008000800 */
[----:B---3--:R-:W-:Y:S02]  /*1cc0*/  UIMAD.WIDE.U32 UR4, UR35, UR17, URZ ;  /* 0x00000011230472a5 */ /* 0x008fe4000f8e00ff */
[----:B------:R-:W-:Y:S01]  /*1cd0*/  UISETP.NE.AND UP0, UPT, UR16, 0x1, UPT ;  /* 0x000000011000788c */ /* 0x000fe2000bf05270 */
[----:B------:R-:W3:Y:S04]  /*1ce0*/  LDCU UR44, c[0x0][0x38c] ;  /* 0x00007180ff2c77ac */ /* 0x000ee80008000800 */
[----:B------:R-:W-:Y:S01]  /*1cf0*/  UMOV UR4, UR5 ;  /* 0x0000000500047c82 */ /* 0x000fe20008000000 */
[----:B------:R-:W1:Y:S01]  /*1d00*/  LDCU.64 UR14, c[0x0][0x4b8] ;  /* 0x00009700ff0e77ac */ /* 0x000e620008000a00 */
[----:B------:R-:W-:-:S02]  /*1d10*/  USHF.R.U32.HI UR6, URZ, UR18, UR4 ;  /* 0x00000012ff067299 */ /* 0x000fc40008011604 */
[----:B------:R-:W-:Y:S02]  /*1d20*/  UIADD3 UR34, UPT, UPT, UR51, UR27, URZ ;  /* 0x0000001b33227290 */ /* 0x000fe4000fffe0ff */
[----:B------:R-:W-:Y:S02]  /*1d30*/  USEL UR6, UR35, UR6, !UP0 ;  /* 0x0000000623067287 */ /* 0x000fe4000c000000 */
[----:B------:R-:W-:Y:S02]  /*1d40*/  UISETP.NE.AND UP0, UPT, UR19, 0x1, UPT ;  /* 0x000000011300788c */ /* 0x000fe4000bf05270 */
[----:B----4-:R-:W-:Y:S02]  /*1d50*/  UIMAD.WIDE.U32 UR4, UR6, UR20, URZ ;  /* 0x00000014060472a5 */ /* 0x010fe4000f8e00ff */
[----:B------:R-:W-:Y:S01]  /*1d60*/  UIADD3 UR7, UPT, UPT, -UR6, URZ, URZ ;  /* 0x000000ff06077290 */ /* 0x000fe2000fffe1ff */
[----:B------:R-:W-:-:S03]  /*1d70*/  UMOV UR24, URZ ;  /* 0x000000ff00187c82 */ /* 0x000fc60008000000 */
[----:B------:R-:W-:Y:S01]  /*1d80*/  UIMAD UR7, UR16, UR7, UR35 ;  /* 0x00000007100772a4 */ /* 0x000fe2000f8e0223 */
[----:B------:R-:W-:Y:S02]  /*1d90*/  UMOV UR4, UR5 ;  /* 0x0000000500047c82 */ /* 0x000fe40008000000 */
[----:B------:R-:W-:Y:S02]  /*1da0*/  USHF.R.U32.HI UR21, URZ, UR21, UR4 ;  /* 0x00000015ff157299 */ /* 0x000fe40008011604 */
[----:B------:R-:W4:Y:S02]  /*1db0*/  LDCU.64 UR4, c[0x0][0x4d8] ;  /* 0x00009b00ff0477ac */ /* 0x000f240008000a00 */
[----:B------:R-:W-:-:S04]  /*1dc0*/  USEL UR21, UR6, UR21, !UP0 ;  /* 0x0000001506157287 */ /* 0x000fc8000c000000 */
[----:B------:R-:W-:-:S04]  /*1dd0*/  UIADD3 UR20, UPT, UPT, -UR21, URZ, URZ ;  /* 0x000000ff15147290 */ /* 0x000fc8000fffe1ff */
[----:B------:R-:W-:Y:S02]  /*1de0*/  UIMAD UR20, UR19, UR20, UR6 ;  /* 0x00000014131472a4 */ /* 0x000fe4000f8e0206 */
[----:B-1----:R-:W-:Y:S02]  /*1df0*/  UIMAD UR19, UR7, UR12, UR8 ;  /* 0x0000000c071372a4 */ /* 0x002fe4000f8e0208 */
[----:B------:R-:W-:Y:S01]  /*1e00*/  UIMAD UR20, UR20, UR13, UR9 ;  /* 0x0000000d141472a4 */ /* 0x000fe2000f8e0209 */
[----:B------:R-:W-:Y:S01]  /*1e10*/  UMOV UR6, UR26 ;  /* 0x0000001a00067c82 */ /* 0x000fe20008000000 */
[----:B------:R-:W-:Y:S01]  /*1e20*/  UMOV UR12, URZ ;  /* 0x000000ff000c7c82 */ /* 0x000fe20008000000 */
[----:B---3--:R-:W-:-:S09]  /*1e30*/  UMOV UR13, URZ ;  /* 0x000000ff000d7c82 */ /* 0x008fd20008000000 */
.L_x_29:
[----:B------:R-:W-:Y:S01]  /*1e40*/  @!P3 MOV R3, 0x3000 ;  /* 0x000030000003b802 */ /* 0x000fe20000000f00 */
[----:B------:R-:W-:Y:S01]  /*1e50*/  ULEA UR17, UR6, UR25, 0x3 ;  /* 0x0000001906117291 */ /* 0x000fe2000f8e18ff */
[----:B-12---:R-:W-:Y:S11]  /*1e60*/  @P0 BRA `(.L_x_24) ;  /* 0x0000000000100947 */ /* 0x006ff60003800000 */
[----:B------:R-:W-:Y:S04]  /*1e70*/  MOV R4, UR23 ;  /* 0x0000001700047c02 */ /* 0x000fe80008000f00 */
[----:B------:R-:W-:Y:S04]  /*1e80*/  SHF.L.U32 R4, R4, 0x1f, RZ ;  /* 0x0000001f04047819 */ /* 0x000fe800000006ff */
[----:B------:R-:W1:Y:S02]  /*1e90*/  SYNCS.PHASECHK.TRANS64.TRYWAIT P0, [UR17+0x120], R4 ;  /* 0x00012004ff0075a7 */ /* 0x000e640008001111 */
[----:B-1----:R-:W-:Y:S05]  /*1ea0*/  @!P0 BRA `(.L_x_25) ;  /* 0x0000006400cc8947 */ /* 0x002fea0003800000 */
.L_x_24:
[----:B------:R2:W-:Y:S01]  /*1eb0*/  @!P3 SYNCS.ARRIVE.TRANS64 RZ, [UR17], R3 ;  /* 0x00000003ffffb9a7 */ /* 0x0005e20008000011 */
[----:B------:R-:W-:Y:S04]  /*1ec0*/  ULOP3.LUT UR7, UR33, 0x2, URZ, 0xfc, !UPT ;  /* 0x0000000221077892 */ /* 0x000fe8000f8efcff */
[----:B------:R-:W-:Y:S09]  /*1ed0*/  UISETP.NE.AND UP0, UPT, UR7, 0x2, UPT ;  /* 0x000000020700788c */ /* 0x000ff2000bf05270 */
[----:B------:R-:W-:Y:S05]  /*1ee0*/  BRA.U UP0, `(.L_x_26) ;  /* 0x0000000100047547 */ /* 0x000fea000b800000 */
[----:B----4-:R-:W-:Y:S05]  /*1ef0*/  BPT.TRAP 0x1 ;  /* 0x000000040000795c */ /* 0x010fea0000300000 */
.L_x_26:
[----:B------:R-:W-:Y:S04]  /*1f00*/  BSSY.RECONVERGENT B0, `(.L_x_27) ;  /* 0x0000003000007945 */ /* 0x000fe80003800200 */
[----:B------:R-:W-:Y:S05]  /*1f10*/  @P2 BRA `(.L_x_28) ;  /* 0x0000000000042947 */ /* 0x000fea0003800000 */
[----:B----4-:R-:W-:Y:S05]  /*1f20*/  BPT.TRAP 0x1 ;  /* 0x000000040000795c */ /* 0x010fea0000300000 */
.L_x_28:
[----:B----4-:R-:W-:Y:S05]  /*1f30*/  BSYNC.RECONVERGENT B0 ;  /* 0x0000000000007941 */ /* 0x010fea0003800200 */
.L_x_27:
[----:B------:R-:W-:Y:S02]  /*1f40*/  UIADD3 UR7, UPT, UPT, UR6, 0x1, URZ ;  /* 0x0000000106077890 */ /* 0x000fe4000fffe0ff */
[----:B------:R-:W-:Y:S02]  /*1f50*/  ULEA UR16, UR6, UR25, 0xc ;  /* 0x0000001906107291 */ /* 0x000fe4000f8e60ff */
[----:B------:R-:W-:Y:S02]  /*1f60*/  UISETP.NE.AND UP0, UPT, UR7, 0x24, UPT ;  /* 0x000000240700788c */ /* 0x000fe4000bf05270 */
[----:B------:R-:W-:Y:S02]  /*1f70*/  UIADD3 UR30, UP1, UPT, UR36, 0x80, URZ ;  /* 0x00000080241e7890 */ /* 0x000fe4000ff3e0ff */
[----:B------:R-:W-:Y:S02]  /*1f80*/  USEL UR8, URZ, 0x1, UP0 ;  /* 0x00000001ff087887 */ /* 0x000fe40008000000 */
[----:B------:R-:W-:Y:S02]  /*1f90*/  USEL UR26, UR7, URZ, UP0 ;  /* 0x000000ff071a7287 */ /* 0x000fe40008000000 */
[----:B------:R-:W-:Y:S02]  /*1fa0*/  ULOP3.LUT UR23, UR23, UR8, URZ, 0x3c, !UPT ;  /* 0x0000000817177292 */ /* 0x000fe4000f8e3cff */
[----:B------:R-:W-:Y:S02]  /*1fb0*/  ULEA UR7, UR26, UR25, 0x3 ;  /* 0x000000191a077291 */ /* 0x000fe4000f8e18ff */
[----:B------:R-:W-:Y:S02]  /*1fc0*/  ULEA UR8, UR6, UR25, 0xb ;  /* 0x0000001906087291 */ /* 0x000fe4000f8e58ff */
[----:B------:R-:W-:Y:S01]  /*1fd0*/  ULOP3.LUT UR17, UR17, 0xfefffff8, URZ, 0xc0, !UPT ;  /* 0xfefffff811117892 */ /* 0x000fe2000f8ec0ff */
[----:B-1----:R-:W-:Y:S01]  /*1fe0*/  MOV R0, UR23 ;  /* 0x0000001700007c02 */ /* 0x002fe20008000f00 */
[----:B------:R-:W-:Y:S02]  /*1ff0*/  USHF.L.U32 UR18, UR24, 0x6, URZ ;  /* 0x0000000618127899 */ /* 0x000fe400080006ff */
[----:B------:R-:W-:Y:S01]  /*2000*/  UIADD3.X UR31, UPT, UPT, URZ, UR37, URZ, UP1, !UPT ;  /* 0x00000025ff1f7290 */ /* 0x000fe20008ffe4ff */
[----:B------:R-:W-:Y:S01]  /*2010*/  SHF.L.U32 R0, R0, 0x1f, RZ ;  /* 0x0000001f00007819 */ /* 0x000fe200000006ff */
[----:B------:R-:W-:Y:S02]  /*2020*/  UIADD3 UR16, UPT, UPT, UR16, 0x2600, URZ ;  /* 0x0000260010107890 */ /* 0x000fe4000fffe0ff */
[----:B------:R-:W-:Y:S01]  /*2030*/  UIADD3 UR28, UP0, UPT, UR36, 0x180, URZ ;  /* 0x00000180241c7890 */ /* 0x000fe2000ff1e0ff */
[----:B------:R3:W1:Y:S01]  /*2040*/  SYNCS.PHASECHK.TRANS64.TRYWAIT P0, [UR7+0x120], R0 ;  /* 0x00012000ff0075a7 */ /* 0x0006620008001107 */
[----:B------:R-:W-:Y:S02]  /*2050*/  UIMAD UR7, UR12, UR14, UR4 ;  /* 0x0000000e0c0772a4 */ /* 0x000fe4000f8e0204 */
[----:B------:R-:W-:Y:S02]  /*2060*/  UIMAD UR6, UR13, UR15, UR5 ;  /* 0x0000000f0d0672a4 */ /* 0x000fe4000f8e0205 */
[----:B------:R-:W-:Y:S02]  /*2070*/  UIADD3.X UR29, UPT, UPT, URZ, UR37, URZ, UP0, !UPT ;  /* 0x00000025ff1d7290 */ /* 0x000fe400087fe4ff */
[----:B------:R-:W-:Y:S02]  /*2080*/  UPRMT UR6, UR7, 0x40, UR6 ;  /* 0x0000004007067896 */ /* 0x000fe40008000006 */
[----:B------:R-:W-:Y:S02]  /*2090*/  UIADD3 UR8, UPT, UPT, UR8, 0x26600, URZ ;  /* 0x0002660008087890 */ /* 0x000fe4000fffe0ff */
[----:B------:R-:W-:Y:S02]  /*20a0*/  UPRMT UR6, UR6, 0x5410, URZ ;  /* 0x0000541006067896 */ /* 0x000fe400080000ff */
[----:B------:R-:W-:Y:S02]  /*20b0*/  UIADD3 UR32, UPT, UPT, UR12, 0x1, URZ ;  /* 0x000000010c207890 */ /* 0x000fe4000fffe0ff */
[----:B------:R-:W-:Y:S02]  /*20c0*/  UIADD3 UR22, UPT, UPT, UR13, 0x1, URZ ;  /* 0x000000010d167890 */ /* 0x000fe4000fffe0ff */
[----:B------:R-:W-:Y:S02]  /*20d0*/  UISETP.NE.AND UP2, UPT, UR32, UR44, UPT ;  /* 0x0000002c2000728c */ /* 0x000fe4000bf45270 */
[----:B------:R-:W-:Y:S02]  /*20e0*/  UIADD3 UR27, UPT, UPT, UR27, 0x1, URZ ;  /* 0x000000011b1b7890 */ /* 0x000fe4000fffe0ff */
[----:B------:R-:W-:Y:S01]  /*20f0*/  UIADD3 UR7, UPT, UPT, UR24, 0x1, URZ ;  /* 0x0000000118077890 */ /* 0x000fe2000fffe0ff */
[----:B------:R-:W-:Y:S01]  /*2100*/  UMOV UR40, 0x0 ;  /* 0x0000000000287882 */ /* 0x000fe20000000000 */
[----:B------:R-:W-:Y:S01]  /*2110*/  UMOV UR41, 0x10000000 ;  /* 0x1000000000297882 */ /* 0x000fe20000000000 */
[----:B------:R-:W-:Y:S01]  /*2120*/  UMOV UR9, UR17 ;  /* 0x0000001100097c82 */ /* 0x000fe20008000000 */
[----:B------:R4:W-:Y:S01]  /*2130*/  UTMALDG.4D.IM2COL.2CTA [UR16], [UR30], UR6, desc[UR40] ;  /* 0x000028101e0073b4 */ /* 0x0009e20008259006 */
[----:B------:R-:W-:Y:S02]  /*2140*/  UMOV UR11, UR18 ;  /* 0x00000012000b7c82 */ /* 0x000fe40008000000 */
[----:B------:R-:W-:Y:S04]  /*2150*/  @UP2 UIADD3 UR22, UPT, UPT, UR13, URZ, URZ ;  /* 0x000000ff0d162290 */ /* 0x000fe8000fffe0ff */
[----:B------:R-:W-:Y:S01]  /*2160*/  UISETP.NE.AND UP0, UPT, UR22, UR43, UPT ;  /* 0x0000002b1600728c */ /* 0x000fe2000bf05270 */
[----:B------:R2:W-:Y:S10]  /*2170*/  UTMALDG.4D.2CTA [UR8], [UR28], desc[UR40] ;  /* 0x000028081c0075b4 */ /* 0x0005f40008219000 */
[----:B------:R-:W-:Y:S07]  /*2180*/  @UP0 UIADD3 UR7, UPT, UPT, UR24, URZ, URZ ;  /* 0x000000ff18070290 */ /* 0x000fee000fffe0ff */
[----:B------:R-:W-:Y:S01]  /*2190*/  UMOV UR24, UR7 ;  /* 0x0000000700187c82 */ /* 0x000fe20008000000 */
[----:B----4-:R-:W-:Y:S01]  /*21a0*/  UMOV UR6, UR26 ;  /* 0x0000001a00067c82 */ /* 0x010fe20008000000 */
[----:B--2---:R-:W-:Y:S02]  /*21b0*/  USEL UR13, UR22, URZ, UP0 ;  /* 0x000000ff160d7287 */ /* 0x004fe40008000000 */
[----:B------:R-:W-:Y:S02]  /*21c0*/  UISETP.NE.AND UP0, UPT, UR27, UR34, UPT ;  /* 0x000000221b00728c */ /* 0x000fe4000bf05270 */
[----:B------:R-:W-:Y:S07]  /*21d0*/  USEL UR12, UR32, URZ, UP2 ;  /* 0x000000ff200c7287 */ /* 0x000fee0009000000 */
[----:B---3--:R-:W-:Y:S05]  /*21e0*/  BRA.U UP0, `(.L_x_29) ;  /* 0xfffffffd00147547 */ /* 0x008fea000b83ffff */
.L_x_23:
[----:B------:R-:W-:Y:S01]  /*21f0*/  ULEA UR4, UR26, UR25, 0x3 ;  /* 0x000000191a047291 */ /* 0x000fe2000f8e18ff */
[----:B-1----:R-:W-:Y:S01]  /*2200*/  MOV R0, UR23 ;  /* 0x0000001700007c02 */ /* 0x002fe20008000f00 */
[----:B------:R-:W-:Y:S01]  /*2210*/  @!P1 SYNCS.ARRIVE.TRANS64.A1T0 RZ, [UR25+0x258], RZ ;  /* 0x000258ffffff99a7 */ /* 0x000fe20008100019 */
[----:B------:R-:W-:Y:S02]  /*2220*/  UISETP.GE.AND UP0, UPT, UR46, 0x1, UPT ;  /* 0x000000012e00788c */ /* 0x000fe4000bf06270 */
[----:B------:R-:W-:-:S04]  /*2230*/  SHF.L.U32 R0, R0, 0x1f, RZ ;  /* 0x0000001f00007819 */ /* 0x000fc800000006ff */
[----:B--2---:R1:W2:Y:S03]  /*2240*/  SYNCS.PHASECHK.TRANS64.TRYWAIT P0, [UR4+0x120], R0 ;  /* 0x00012000ff0075a7 */ /* 0x0042a60008001104 */
[----:B------:R-:W-:Y:S05]  /*2250*/  BRA.U !UP0, `(.L_x_30) ;  /* 0x00000005085c7547 */ /* 0x000fea000b800000 */
        /* <DEDUP_REMOVED lines=16> */
[----:B------:R-:W-:-:S03]  /*2360*/  UMOV UR32, UR46 ;  /* 0x0000002e00207c82 */ /* 0x000fc60008000000 */
        /* <DEDUP_REMOVED lines=9> */
[----:B---3--:R-:W-:-:S11]  /*2400*/  UMOV UR6, UR26 ;  /* 0x0000001a00067c82 */ /* 0x008fd60008000000 */
.L_x_36:
[----:B------:R-:W-:Y:S01]  /*2410*/  @!P3 MOV R3, 0x3000 ;  /* 0x000030000003b802 */ /* 0x000fe20000000f00 */
[----:B------:R-:W-:Y:S01]  /*2420*/  ULEA UR17, UR6, UR25, 0x3 ;  /* 0x0000001906117291 */ /* 0x000fe2000f8e18ff */
[----:B-12---:R-:W-:Y:S11]  /*2430*/  @P0 BRA `(.L_x_31) ;  /* 0x0000000000100947 */ /* 0x006ff60003800000 */
[----:B------:R-:W-:Y:S04]  /*2440*/  MOV R4, UR23 ;  /* 0x0000001700047c02 */ /* 0x000fe80008000f00 */
[----:B------:R-:W-:Y:S04]  /*2450*/  SHF.L.U32 R4, R4, 0x1f, RZ ;  /* 0x0000001f04047819 */ /* 0x000fe800000006ff */
[----:B------:R-:W1:Y:S02]  /*2460*/  SYNCS.PHASECHK.TRANS64.TRYWAIT P0, [UR17+0x120], R4 ;  /* 0x00012004ff0075a7 */ /* 0x000e640008001111 */
[----:B-1----:R-:W-:Y:S05]  /*2470*/  @!P0 BRA `(.L_x_32) ;  /* 0x0000006000708947 */ /* 0x002fea0003800000 */
.L_x_31:
[----:B------:R2:W-:Y:S01]  /*2480*/  @!P3 SYNCS.ARRIVE.TRANS64 RZ, [UR17], R3 ;  /* 0x00000003ffffb9a7 */ /* 0x0005e20008000011 */
[----:B------:R-:W-:Y:S04]  /*2490*/  ULOP3.LUT UR7, UR33, 0x2, URZ, 0xfc, !UPT ;  /* 0x0000000221077892 */ /* 0x000fe8000f8efcff */
[----:B------:R-:W-:Y:S09]  /*24a0*/  UISETP.NE.AND UP0, UPT, UR7, 0x2, UPT ;  /* 0x000000020700788c */ /* 0x000ff2000bf05270 */
[----:B------:R-:W-:Y:S05]  /*24b0*/  BRA.U UP0, `(.L_x_33) ;  /* 0x0000000100047547 */ /* 0x000fea000b800000 */
[----:B----4-:R-:W-:Y:S05]  /*24c0*/  BPT.TRAP 0x1 ;  /* 0x000000040000795c */ /* 0x010fea0000300000 */
.L_x_33:
[----:B------:R-:W-:Y:S04]  /*24d0*/  BSSY.RECONVERGENT B0, `(.L_x_34) ;  /* 0x0000003000007945 */ /* 0x000fe80003800200 */
[----:B------:R-:W-:Y:S05]  /*24e0*/  @P2 BRA `(.L_x_35) ;  /* 0x0000000000042947 */ /* 0x000fea0003800000 */
[----:B----4-:R-:W-:Y:S05]  /*24f0*/  BPT.TRAP 0x1 ;  /* 0x000000040000795c */ /* 0x010fea0000300000 */
.L_x_35:
[----:B----4-:R-:W-:Y:S05]  /*2500*/  BSYNC.RECONVERGENT B0 ;  /* 0x0000000000007941 */ /* 0x010fea0003800200 */
.L_x_34:
        /* <DEDUP_REMOVED lines=26> */
[----:B------:R-:W-:Y:S01]  /*26b0*/  UIADD3 UR7, UPT, UPT, UR24, 0x1, URZ ;  /* 0x0000000118077890 */ /* 0x000fe2000fffe0ff */
[----:B------:R-:W-:Y:S01]  /*26c0*/  UMOV UR40, 0x0 ;  /* 0x0000000000287882 */ /* 0x000fe20000000000 */
[----:B------:R-:W-:Y:S01]  /*26d0*/  UMOV UR41, 0x10000000 ;  /* 0x1000000000297882 */ /* 0x000fe20000000000 */
[----:B------:R-:W-:Y:S01]  /*26e0*/  UMOV UR9, UR17 ;  /* 0x0000001100097c82 */ /* 0x000fe20008000000 */
[----:B------:R4:W-:Y:S01]  /*26f0*/  UTMALDG.4D.IM2COL.2CTA [UR16], [UR30], UR6, desc[UR40] ;  /* 0x000028101e0073b4 */ /* 0x0009e20008259006 */
[----:B------:R-:W-:Y:S04]  /*2700*/  UMOV UR11, UR18 ;  /* 0x00000012000b7c82 */ /* 0x000fe80008000000 */
[----:B------:R-:W-:Y:S04]  /*2710*/  @UP2 UIADD3 UR22, UPT, UPT, UR13, URZ, URZ ;  /* 0x000000ff0d162290 */ /* 0x000fe8000fffe0ff */
[----:B------:R-:W-:Y:S01]  /*2720*/  UISETP.NE.AND UP0, UPT, UR22, UR43, UPT ;  /* 0x0000002b1600728c */ /* 0x000fe2000bf05270 */
[----:B------:R2:W-:Y:S10]  /*2730*/  UTMALDG.4D.2CTA [UR8], [UR28], desc[UR40] ;  /* 0x000028081c0075b4 */ /* 0x0005f40008219000 */
[----:B------:R-:W-:Y:S07]  /*2740*/  @UP0 UIADD3 UR7, UPT, UPT, UR24, URZ, URZ ;  /* 0x000000ff18070290 */ /* 0x000fee000fffe0ff */
[----:B------:R-:W-:Y:S01]  /*2750*/  UMOV UR24, UR7 ;  /* 0x0000000700187c82 */ /* 0x000fe20008000000 */
[----:B----4-:R-:W-:Y:S02]  /*2760*/  UIADD3 UR6, UPT, UPT, UR32, -0x1, URZ ;  /* 0xffffffff20067890 */ /* 0x010fe4000fffe0ff */
[----:B--2---:R-:W-:Y:S02]  /*2770*/  USEL UR13, UR22, URZ, UP0 ;  /* 0x000000ff160d7287 */ /* 0x004fe40008000000 */
[----:B------:R-:W-:Y:S02]  /*2780*/  UISETP.GT.U32.AND UP0, UPT, UR32, 0x1, UPT ;  /* 0x000000012000788c */ /* 0x000fe4000bf04070 */
[----:B------:R-:W-:Y:S01]  /*2790*/  USEL UR12, UR27, URZ, UP2 ;  /* 0x000000ff1b0c7287 */ /* 0x000fe20009000000 */
[----:B------:R-:W-:Y:S01]  /*27a0*/  UMOV UR32, UR6 ;  /* 0x0000000600207c82 */ /* 0x000fe20008000000 */
[----:B------:R-:W-:Y:S05]  /*27b0*/  UMOV UR6, UR26 ;  /* 0x0000001a00067c82 */ /* 0x000fea0008000000 */
[----:B---3--:R-:W-:Y:S05]  /*27c0*/  BRA.U UP0, `(.L_x_36) ;  /* 0xfffffffd00107547 */ /* 0x008fea000b83ffff */
.L_x_30:
[----:B------:R-:W-:Y:S01]  /*27d0*/  SHF.L.U32 R3, R2, 0x1f, RZ ;  /* 0x0000001f02037819 */ /* 0x000fe200000006ff */
[----:B------:R-:W-:-:S03]  /*27e0*/  NOP ;  /* 0x0000000000007918 */ /* 0x000fc60000000000 */
[----:B-12---:R-:W1:Y:S02]  /*27f0*/  SYNCS.PHASECHK.TRANS64.TRYWAIT P0, [UR25+0x260], R3 ;  /* 0x00026003ff0075a7 */ /* 0x006e640008001119 */
[----:B-1----:R-:W-:Y:S05]  /*2800*/  @!P0 BRA `(.L_x_37) ;  /* 0x0000005c00a48947 */ /* 0x002fea0003800000 */
.L_x_142:
[----:B------:R-:W2:Y:S01]  /*2810*/  LDS.128 R4, [UR25+0x2a0] ;  /* 0x0002a019ff047984 */ /* 0x000ea20008000c00 */
[----:B------:R-:W-:Y:S02]  /*2820*/  UIADD3 UR4, UPT, UPT, UR25, 0x268, URZ ;  /* 0x0000026819047890 */ /* 0x000fe4000fffe0ff */
[----:B------:R-:W-:Y:S01]  /*2830*/  UISETP.GE.AND UP0, UPT, UR39, 0x1, UPT ;  /* 0x000000012700788c */ /* 0x000fe2000bf06270 */
[----:B------:R-:W-:Y:S01]  /*2840*/  @!PT LDS RZ, [RZ] ;  /* 0x00000000fffff984 */ /* 0x000fe20000000800 */
[----:B------:R-:W-:Y:S01]  /*2850*/  @!PT LDS RZ, [RZ] ;  /* 0x00000000fffff984 */ /* 0x000fe20000000800 */
[----:B------:R-:W-:Y:S01]  /*2860*/  @!PT LDS RZ, [RZ] ;  /* 0x00000000fffff984 */ /* 0x000fe20000000800 */
[----:B------:R-:W-:Y:S01]  /*2870*/  @!PT LDS RZ, [RZ] ;  /* 0x00000000fffff984 */ /* 0x000fe20000000800 */
[----:B------:R3:W-:Y:S06]  /*2880*/  MEMBAR.ALL.CTA ;  /* 0x0000000000007992 */ /* 0x0007ec0000008000 */
[----:B---3--:R-:W3:Y:S01]  /*2890*/  FENCE.VIEW.ASYNC.S ;  /* 0x00000000000073c6 */ /* 0x008ee20000000000 */
[----:B------:R-:W-:-:S09]  /*28a0*/  UPRMT UR4, URZ, 0x654, UR4 ;  /* 0x00000654ff047896 */ /* 0x000fd20008000004 */
[----:B---3--:R-:W-:Y:S01]  /*28b0*/  SYNCS.ARRIVE.TRANS64.RED.A1T0 RZ, [UR4], RZ ;  /* 0x000000ffffff79a7 */ /* 0x008fe20008100404 */
[----:B--2---:R-:W-:-:S13]  /*28c0*/  LOP3.LUT P0, RZ, R6, 0x1, RZ, 0xc0, !PT ;  /* 0x0000000106ff7812 */ /* 0x004fda000780c0ff */
[----:B------:R-:W-:Y:S01]  /*28d0*/  VOTEU.ANY UP1, P0 ;  /* 0x0000000000ff7886 */ /* 0x000fe20000020100 */
[----:B------:R-:W-:-:S13]  /*28e0*/  PLOP3.LUT P0, PT, PT, PT, UP1, 0x80, 0x8 ;  /* 0x000000000008781c */ /* 0x000fda0003f0f018 */
[----:B-1----:R-:W-:Y:S02]  /*28f0*/  @P0 MOV R0, R4 ;  /* 0x0000000400000202 */ /* 0x002fe40000000f00 */
[----:B------:R-:W-:Y:S02]  /*2900*/  @P0 LOP3.LUT R4, R5, 0xffff, RZ, 0xc0, !PT ;  /* 0x0000ffff05040812 */ /* 0x000fe400078ec0ff */
[----:B------:R-:W-:Y:S02]  /*2910*/  @P0 R2UR UR6, R0 ;  /* 0x00000000000602ca */ /* 0x000fe400000e0000 */
[----:B------:R-:W-:-:S11]  /*2920*/  @P0 R2UR UR5, R4 ;  /* 0x00000000040502ca */ /* 0x000fd600000e0000 */
[----:B------:R-:W-:Y:S02]  /*2930*/  @UP1 UMOV UR42, UR6 ;  /* 0x00000006002a1c82 */ /* 0x000fe40008000000 */
[----:B------:R-:W-:Y:S01]  /*2940*/  @UP1 UMOV UR38, UR5 ;  /* 0x0000000500261c82 */ /* 0x000fe20008000000 */
[----:B------:R-:W-:Y:S05]  /*2950*/  BRA.U !UP0, `(.L_x_38) ;  /* 0x0000000108d47547 */ /* 0x000fea000b800000 */
[----:B------:R-:W1:Y:S01]  /*2960*/  LDCU.128 UR16, c[0x0][0xb10] ;  /* 0x00016200ff1077ac */ /* 0x000e620008000c00 */
[----:B------:R-:W2:Y:S01]  /*2970*/  LDCU UR21, c[0x0][0xb20] ;  /* 0x00016400ff1577ac */ /* 0x000ea20008000800 */
[----:B------:R-:W3:Y:S01]  /*2980*/  LDCU UR20, c[0x0][0xb0c] ;  /* 0x00016180ff1477ac */ /* 0x000ee20008000800 */
[----:B------:R-:W4:Y:S01]  /*2990*/  LDCU.64 UR8, c[0x0][0xb28] ;  /* 0x00016500ff0877ac */ /* 0x000f220008000a00 */
[----:B------:R-:W-:Y:S02]  /*29a0*/  UISETP.NE.AND UP3, UPT, UR39, 0x1, UPT ;  /* 0x000000012700788c */ /* 0x000fe4000bf65270 */
[----:B-1----:R-:W-:Y:S02]  /*29b0*/  UIMAD.WIDE.U32 UR4, UR48, UR19, URZ ;  /* 0x00000013300472a5 */ /* 0x002fe4000f8e00ff */
[----:B------:R-:W-:Y:S02]  /*29c0*/  UIMAD.WIDE.U32 UR6, UR49, UR16, URZ ;  /* 0x00000010310672a5 */ /* 0x000fe4000f8e00ff */
[----:B------:R-:W-:-:S02]  /*29d0*/  UISETP.NE.AND UP0, UPT, UR18, 0x1, UPT ;  /* 0x000000011200788c */ /* 0x000fc4000bf05270 */
[----:B------:R-:W-:Y:S01]  /*29e0*/  UIMAD.WIDE.U32 UR14, UR38, UR19, URZ ;  /* 0x00000013260e72a5 */ /* 0x000fe2000f8e00ff */
[----:B------:R-:W-:Y:S01]  /*29f0*/  UMOV UR4, UR5 ;  /* 0x0000000500047c82 */ /* 0x000fe20008000000 */
[----:B---3--:R-:W-:Y:S02]  /*2a00*/  UISETP.NE.AND UP2, UPT, UR20, 0x1, UPT ;  /* 0x000000011400788c */ /* 0x008fe4000bf45270 */
[----:B--2---:R-:W-:Y:S02]  /*2a10*/  USHF.R.U32.HI UR5, URZ, UR21, UR4 ;  /* 0x00000015ff057299 */ /* 0x004fe40008011604 */
[----:B------:R-:W-:Y:S01]  /*2a20*/  UIMAD.WIDE.U32 UR12, UR42, UR16, URZ ;  /* 0x000000102a0c72a5 */ /* 0x000fe2000f8e00ff */
[----:B------:R-:W-:Y:S01]  /*2a30*/  UMOV UR4, UR7 ;  /* 0x0000000700047c82 */ /* 0x000fe20008000000 */
[----:B------:R-:W-:Y:S02]  /*2a40*/  USEL UR5, UR48, UR5, !UP0 ;  /* 0x0000000530057287 */ /* 0x000fe4000c000000 */
[----:B------:R-:W-:-:S02]  /*2a50*/  USHF.R.U32.HI UR4, URZ, UR17, UR4 ;  /* 0x00000011ff047299 */ /* 0x000fc40008011604 */
[----:B----4-:R-:W-:Y:S02]  /*2a60*/  UIMAD.WIDE.U32 UR10, UR5, UR8, URZ ;  /* 0x00000008050a72a5 */ /* 0x010fe4000f8e00ff */
[----:B------:R-:W-:Y:S01]  /*2a70*/  USEL UR6, UR49, UR4, !UP2 ;  /* 0x0000000431067287 */ /* 0x000fe2000d000000 */
[----:B------:R-:W-:Y:S02]  /*2a80*/  UMOV UR12, UR13 ;  /* 0x0000000d000c7c82 */ /* 0x000fe40008000000 */
[----:B------:R-:W-:Y:S01]  /*2a90*/  UMOV UR4, UR15 ;  /* 0x0000000f00047c82 */ /* 0x000fe20008000000 */
[----:B------:R-:W-:Y:S01]  /*2aa0*/  UIMAD.WIDE.U32 UR14, UR6, UR8, URZ ;  /* 0x00000008060e72a5 */ /* 0x000fe2000f8e00ff */
[----:B------:R-:W-:Y:S01]  /*2ab0*/  UMOV UR10, UR11 ;  /* 0x0000000b000a7c82 */ /* 0x000fe20008000000 */
[----:B------:R-:W-:Y:S02]  /*2ac0*/  USHF.R.U32.HI UR4, URZ, UR21, UR4 ;  /* 0x00000015ff047299 */ /* 0x000fe40008011604 */
[----:B------:R-:W-:-:S03]  /*2ad0*/  @UP3 USHF.R.U32.HI UR5, URZ, UR9, UR10 ;  /* 0x00000009ff053299 */ /* 0x000fc6000801160a */
[----:B------:R-:W-:Y:S01]  /*2ae0*/  UMOV UR14, UR15 ;  /* 0x0000000f000e7c82 */ /* 0x000fe20008000000 */
[----:B------:R-:W-:Y:S02]  /*2af0*/  USHF.R.U32.HI UR17, URZ, UR17, UR12 ;  /* 0x00000011ff117299 */ /* 0x000fe4000801160c */
[----:B------:R-:W-:Y:S02]  /*2b00*/  USEL UR4, UR38, UR4, !UP0 ;  /* 0x0000000426047287 */ /* 0x000fe4000c000000 */
[----:B------:R-:W-:Y:S02]  /*2b10*/  @UP3 USHF.R.U32.HI UR6, URZ, UR9, UR14 ;  /* 0x00000009ff063299 */ /* 0x000fe4000801160e */
[----:B------:R-:W-:Y:S02]  /*2b20*/  UIMAD UR7, UR39, UR5, URZ ;  /* 0x00000005270772a4 */ /* 0x000fe4000f8e02ff */
[----:B------:R-:W-:Y:S02]  /*2b30*/  USEL UR5, UR42, UR17, !UP2 ;  /* 0x000000112a057287 */ /* 0x000fe4000d000000 */
[----:B------:R-:W-:-:S02]  /*2b40*/  UIMAD UR10, UR39, UR6, URZ ;  /* 0x00000006270a72a4 */ /* 0x000fc4000f8e02ff */
[----:B------:R-:W-:Y:S02]  /*2b50*/  UISETP.GE.AND UP0, UPT, UR4, UR7, UPT ;  /* 0x000000070400728c */ /* 0x000fe4000bf06270 */
[----:B------:R-:W-:Y:S02]  /*2b60*/  UIMAD.WIDE.U32 UR12, UR4, UR8, URZ ;  /* 0x00000008040c72a5 */ /* 0x000fe4000f8e00ff */
[----:B------:R-:W-:Y:S02]  /*2b70*/  UISETP.GE.OR UP0, UPT, UR5, UR10, UP0 ;  /* 0x0000000a0500728c */ /* 0x000fe40008706670 */
[----:B------:R-:W-:Y:S02]  /*2b80*/  UIMAD.WIDE.U32 UR10, UR5, UR8, URZ ;  /* 0x00000008050a72a5 */ /* 0x000fe4000f8e00ff */
[----:B------:R-:W-:Y:S01]  /*2b90*/  UIADD3 UR12, UPT, UPT, -UR4, URZ, URZ ;  /* 0x000000ff040c7290 */ /* 0x000fe2000fffe1ff */
[----:B------:R-:W-:Y:S01]  /*2ba0*/  UMOV UR8, UR13 ;  /* 0x0000000d00087c82 */ /* 0x000fe20008000000 */
[----:B------:R-:W-:-:S02]  /*2bb0*/  UIADD3 UR10, UPT, UPT, -UR5, URZ, URZ ;  /* 0x000000ff050a7290 */ /* 0x000fc4000fffe1ff */
[----:B------:R-:W-:-:S03]  /*2bc0*/  USHF.R.U32.HI UR8, URZ, UR9, UR8 ;  /* 0x00000009ff087299 */ /* 0x000fc60008011608 */
[----:B------:R-:W-:Y:S01]  /*2bd0*/  @!UP0 UMOV UR7, UR11 ;  /* 0x0000000b00078c82 */ /* 0x000fe20008000000 */
[----:B------:R-:W-:Y:S02]  /*2be0*/  UIMAD UR12, UR18, UR12, UR38 ;  /* 0x0000000c120c72a4 */ /* 0x000fe4000f8e0226 */
[----:B------:R-:W-:Y:S02]  /*2bf0*/  USEL UR8, UR4, UR8, !UP3 ;  /* 0x0000000804087287 */ /* 0x000fe4000d800000 */
[----:B------:R-:W-:Y:S02]  /*2c00*/  @!UP0 USHF.R.U32.HI UR7, URZ, UR9, UR7 ;  /* 0x00000009ff078299 */ /* 0x000fe40008011607 */
[----:B------:R-:W-:Y:S02]  /*2c10*/  UIADD3 UR9, UPT, UPT, -UR8, URZ, URZ ;  /* 0x000000ff08097290 */ /* 0x000fe4000fffe1ff */
[----:B------:R-:W-:Y:S02]  /*2c20*/  @!UP0 USEL UR7, UR5, UR7, !UP3 ;  /* 0x0000000705078287 */ /* 0x000fe4000d800000 */
[----:B------:R-:W-:-:S02]  /*2c30*/  UIMAD UR9, UR39, UR9, UR4 ;  /* 0x00000009270972a4 */ /* 0x000fc4000f8e0204 */
[----:B------:R-:W-:Y:S02]  /*2c40*/  @!UP0 UIADD3 UR8, UPT, UPT, UR8, -UR7, URZ ;  /* 0x8000000708088290 */ /* 0x000fe4000fffe0ff */
[----:B------:R-:W-:Y:S02]  /*2c50*/  @!UP0 UIMAD UR7, UR9, UR6, UR7 ;  /* 0x00000006090782a4 */ /* 0x000fe4000f8e0207 */
[----:B------:R-:W-:Y:S02]  /*2c60*/  @!UP0 UIMAD UR4, UR39, UR8, UR5 ;  /* 0x00000008270482a4 */ /* 0x000fe4000f8e0205 */
[----:B------:R-:W-:Y:S02]  /*2c70*/  UIMAD UR6, UR20, UR10, UR42 ;  /* 0x0000000a140672a4 */ /* 0x000fe4000f8e022a */
[----:B------:R-:W-:Y:S01]  /*2c80*/  UIMAD UR38, UR4, UR18, UR12 ;  /* 0x00000012042672a4 */ /* 0x000fe2000f8e020c */
[----:B------:R-:W-:Y:S02]  /*2c90*/  @!UP0 UMOV UR5, UR7 ;  /* 0x0000000700058c82 */ /* 0x000fe40008000000 */
[----:B------:R-:W-:-:S12]  /*2ca0*/  UIMAD UR42, UR5, UR20, UR6 ;  /* 0x00000014052a72a4 */ /* 0x000fd8000f8e0206 */
.L_x_38:
[----:B------:R-:W1:Y:S02]  /*2cb0*/  LDCU UR4, c[0x0][0xb30] ;  /* 0x00016600ff0477ac */ /* 0x000e640008000800 */
[----:B-1----:R-:W-:-:S09]  /*2cc0*/  UISETP.NE.AND UP0, UPT, UR4, 0x1, UPT ;  /* 0x000000010400788c */ /* 0x002fd2000bf05270 */
[----:B------:R-:W-:Y:S05]  /*2cd0*/  BRA.U UP0, `(.L_x_39) ;  /* 0x0000000100447547 */ /* 0x000fea000b800000 */
[----:B------:R-:W1:Y:S01]  /*2ce0*/  LDCU.128 UR8, c[0x0][0xb10] ;  /* 0x00016200ff0877ac */ /* 0x000e620008000c00 */
[----:B------:R-:W2:Y:S01]  /*2cf0*/  LDCU UR12, c[0x0][0xb0c] ;  /* 0x00016180ff0c77ac */ /* 0x000ea20008000800 */
[----:B------:R-:W3:Y:S01]  /*2d00*/  LDCU UR13, c[0x0][0xb20] ;  /* 0x00016400ff0d77ac */ /* 0x000ee20008000800 */
[----:B-1----:R-:W-:Y:S02]  /*2d10*/  UIMAD.WIDE.U32 UR6, UR42, UR8, URZ ;  /* 0x000000082a0672a5 */ /* 0x002fe4000f8e00ff */
[----:B------:R-:W-:Y:S02]  /*2d20*/  UIMAD.WIDE.U32 UR4, UR38, UR11, URZ ;  /* 0x0000000b260472a5 */ /* 0x000fe4000f8e00ff */
[----:B--2---:R-:W-:Y:S02]  /*2d30*/  UISETP.NE.AND UP2, UPT, UR12, 0x1, UPT ;  /* 0x000000010c00788c */ /* 0x004fe4000bf45270 */
[----:B------:R-:W-:Y:S01]  /*2d40*/  UISETP.NE.AND UP0, UPT, UR10, 0x1, UPT ;  /* 0x000000010a00788c */ /* 0x000fe2000bf05270 */
[----:B------:R-:W-:-:S02]  /*2d50*/  UMOV UR6, UR7 ;  /* 0x0000000700067c82 */ /* 0x000fc40008000000 */
[----:B------:R-:W-:Y:S01]  /*2d60*/  UMOV UR4, UR5 ;  /* 0x0000000500047c82 */ /* 0x000fe20008000000 */
[----:B------:R-:W-:Y:S02]  /*2d70*/  USHF.R.U32.HI UR6, URZ, UR9, UR6 ;  /* 0x00000009ff067299 */ /* 0x000fe40008011606 */
[----:B---3--:R-:W-:Y:S02]  /*2d80*/  USHF.R.U32.HI UR4, URZ, UR13, UR4 ;  /* 0x0000000dff047299 */ /* 0x008fe40008011604 */
[----:B------:R-:W-:Y:S02]  /*2d90*/  USEL UR5, UR42, UR6, !UP2 ;  /* 0x000000062a057287 */ /* 0x000fe4000d000000 */
[----:B------:R-:W-:-:S04]  /*2da0*/  USEL UR4, UR38, UR4, !UP0 ;  /* 0x0000000426047287 */ /* 0x000fc8000c000000 */
[----:B------:R-:W-:Y:S02]  /*2db0*/  UIADD3 UR6, UPT, UPT, UR5, -UR4, URZ ;  /* 0x8000000405067290 */ /* 0x000fe4000fffe0ff */
[----:B------:R-:W-:Y:S02]  /*2dc0*/  UIADD3 UR4, UPT, UPT, -UR5, UR4, URZ ;  /* 0x0000000405047290 */ /* 0x000fe4000fffe1ff */
[----:B------:R-:W-:Y:S02]  /*2dd0*/  UIMAD UR38, UR6, UR10, UR38 ;  /* 0x0000000a062672a4 */ /* 0x000fe4000f8e0226 */
[----:B------:R-:W-:-:S12]  /*2de0*/  UIMAD UR42, UR4, UR12, UR42 ;  /* 0x0000000c042a72a4 */ /* 0x000fd8000f8e022a */
.L_x_39:
[----:B------:R-:W-:Y:S01]  /*2df0*/  R2UR UR4, R83 ;  /* 0x00000000530472ca */ /* 0x000fe200000e0000 */
[----:B------:R-:W-:Y:S01]  /*2e00*/  UIADD3 UR45, UPT, UPT, UR42, UR63, URZ ;  /* 0x0000003f2a2d7290 */ /* 0x000fe2000fffe0ff */
[----:B------:R-:W-:Y:S01]  /*2e10*/  PLOP3.LUT P1, PT, PT, PT, PT, 0x80, 0x8 ;  /* 0x000000000008781c */ /* 0x000fe20003f2f070 */
[----:B------:R-:W-:Y:S01]  /*2e20*/  UMOV UR27, UR34 ;  /* 0x00000022001b7c82 */ /* 0x000fe20008000000 */
[----:B------:R-:W-:-:S09]  /*2e30*/  LOP3.LUT R2, R2, 0x1, RZ, 0x3c, !PT ;  /* 0x0000000102027812 */ /* 0x000fd200078e3cff */
[----:B------:R-:W-:Y:S01]  /*2e40*/  UIADD3 UR47, UPT, UPT, UR38, UR4, URZ ;  /* 0x00000004262f7290 */ /* 0x000fe2000fffe0ff */
[----:B------:R-:W-:Y:S11]  /*2e50*/  BRA.U UP1, `(.L_x_40) ;  /* 0xffffffed01407547 */ /* 0x000ff6000b83ffff */
[----:B------:R-:W-:Y:S01]  /*2e60*/  UIADD3 UR25, UPT, UPT, UR25, 0x120, URZ ;  /* 0x0000012019197890 */ /* 0x000fe2000fffe0ff */
[----:B------:R-:W-:-:S03]  /*2e70*/  MOV R2, UR23 ;  /* 0x0000001700027c02 */ /* 0x000fc60008000f00 */
[----:B------:R-:W-:Y:S01]  /*2e80*/  ULEA UR4, UR26, UR25, 0x3 ;  /* 0x000000191a047291 */ /* 0x000fe2000f8e18ff */
[----:B------:R-:W-:-:S08]  /*2e90*/  SHF.L.U32 R2, R2, 0x1f, RZ ;  /* 0x0000001f02027819 */ /* 0x000fd000000006ff */
[----:B------:R-:W1:Y:S02]  /*2ea0*/  SYNCS.PHASECHK.TRANS64.TRYWAIT P0, [UR4], R2 ;  /* 0x00000002ff0075a7 */ /* 0x000e640008001104 */
[----:B-1----:R-:W-:Y:S05]  /*2eb0*/  @!P0 BRA `(.L_x_41) ;  /* 0x0000005800108947 */ /* 0x002fea0003800000 */
.L_x_144:
[----:B------:R-:W-:-:S04]  /*2ec0*/  UIADD3 UR4, UPT, UPT, UR26, 0x1, URZ ;  /* 0x000000011a047890 */ /* 0x000fc8000fffe0ff */
[----:B------:R-:W-:-:S04]  /*2ed0*/  UISETP.NE.AND UP0, UPT, UR4, 0x24, UPT ;  /* 0x000000240400788c */ /* 0x000fc8000bf05270 */
[----:B------:R-:W-:Y:S02]  /*2ee0*/  USEL UR5, URZ, 0x1, UP0 ;  /* 0x00000001ff057887 */ /* 0x000fe40008000000 */
[----:B------:R-:W-:Y:S02]  /*2ef0*/  USEL UR4, UR4, URZ, UP0 ;  /* 0x000000ff04047287 */ /* 0x000fe40008000000 */
[----:B------:R-:W-:Y:S02]  /*2f00*/  ULOP3.LUT UR6, UR23, UR5, URZ, 0x3c, !UPT ;  /* 0x0000000517067292 */ /* 0x000fe4000f8e3cff */
[----:B------:R-:W-:-:S04]  /*2f10*/  ULEA UR5, UR4, UR25, 0x3 ;  /* 0x0000001904057291 */ /* 0x000fc8000f8e18ff */
[----:B-1----:R-:W-:-:S04]  /*2f20*/  MOV R2, UR6 ;  /* 0x0000000600027c02 */ /* 0x002fc80008000f00 */
[----:B------:R-:W-:-:S04]  /*2f30*/  SHF.L.U32 R2, R2, 0x1f, RZ ;  /* 0x0000001f02027819 */ /* 0x000fc800000006ff */
[----:B------:R-:W1:Y:S02]  /*2f40*/  SYNCS.PHASECHK.TRANS64.TRYWAIT P0, [UR5], R2 ;  /* 0x00000002ff0075a7 */ /* 0x000e640008001105 */
[----:B-1----:R-:W-:Y:S05]  /*2f50*/  @!P0 BRA `(.L_x_42) ;  /* 0x0000005800008947 */ /* 0x002fea0003800000 */
.L_x_146:
        /* <DEDUP_REMOVED lines=10> */
.L_x_148:
        /* <DEDUP_REMOVED lines=10> */
.L_x_150:
        /* <DEDUP_REMOVED lines=10> */
.L_x_152:
        /* <DEDUP_REMOVED lines=10> */
.L_x_154:
        /* <DEDUP_REMOVED lines=10> */
.L_x_156:
        /* <DEDUP_REMOVED lines=10> */
.L_x_158:
        /* <DEDUP_REMOVED lines=10> */
.L_x_160:
        /* <DEDUP_REMOVED lines=10> */
.L_x_162:
        /* <DEDUP_REMOVED lines=10> */
.L_x_164:
        /* <DEDUP_REMOVED lines=10> */
.L_x_166:
        /* <DEDUP_REMOVED lines=10> */
.L_x_168:
        /* <DEDUP_REMOVED lines=10> */
.L_x_170:
        /* <DEDUP_REMOVED lines=10> */
.L_x_172:
        /* <DEDUP_REMOVED lines=10> */
.L_x_174:
        /* <DEDUP_REMOVED lines=10> */
.L_x_176:
        /* <DEDUP_REMOVED lines=10> */
.L_x_178:
        /* <DEDUP_REMOVED lines=10> */
.L_x_180:
        /* <DEDUP_REMOVED lines=10> */
.L_x_182:
        /* <DEDUP_REMOVED lines=10> */
.L_x_184:
        /* <DEDUP_REMOVED lines=10> */
.L_x_186:
        /* <DEDUP_REMOVED lines=10> */
.L_x_188:
        /* <DEDUP_REMOVED lines=10> */
.L_x_190:
        /* <DEDUP_REMOVED lines=10> */
.L_x_192:
        /* <DEDUP_REMOVED lines=10> */
.L_x_194:
        /* <DEDUP_REMOVED lines=10> */
.L_x_196:
        /* <DEDUP_REMOVED lines=10> */
.L_x_198:
        /* <DEDUP_REMOVED lines=10> */
.L_x_200:
        /* <DEDUP_REMOVED lines=10> */
.L_x_202:
        /* <DEDUP_REMOVED lines=10> */
.L_x_204:
        /* <DEDUP_REMOVED lines=10> */
.L_x_206:
        /* <DEDUP_REMOVED lines=10> */
.L_x_208:
        /* <DEDUP_REMOVED lines=10> */
.L_x_210:
        /* <DEDUP_REMOVED lines=10> */
.L_x_212:
[----:B------:R-:W-:-:S04]  /*4400*/  UIADD3 UR4, UPT, UPT, UR4, 0x1, URZ ;  /* 0x0000000104047890 */ /* 0x000fc8000fffe0ff */
[----:B------:R-:W-:-:S04]  /*4410*/  UISETP.NE.AND UP0, UPT, UR4, 0x24, UPT ;  /* 0x000000240400788c */ /* 0x000fc8000bf05270 */
[----:B------:R-:W-:Y:S02]  /*4420*/  USEL UR5, URZ, 0x1, UP0 ;  /* 0x00000001ff057887 */ /* 0x000fe40008000000 */
[----:B------:R-:W-:Y:S02]  /*4430*/  USEL UR4, UR4, URZ, UP0 ;  /* 0x000000ff04047287 */ /* 0x000fe40008000000 */
[----:B------:R-:W-:Y:S02]  /*4440*/  ULOP3.LUT UR5, UR6, UR5, URZ, 0x3c, !UPT ;  /* 0x0000000506057292 */ /* 0x000fe4000f8e3cff */
[----:B------:R-:W-:-:S04]  /*4450*/  ULEA UR4, UR4, UR25, 0x3 ;  /* 0x0000001904047291 */ /* 0x000fc8000f8e18ff */
[----:B-1----:R-:W-:Y:S02]  /*4460*/  IMAD.U32 R2, RZ, RZ, UR5 ;  /* 0x00000005ff027e24 */ /* 0x002fe4000f8e00ff */
[----:B------:R-:W-:-:S03]  /*4470*/  MOV R0, UR4 ;  /* 0x0000000400007c02 */ /* 0x000fc60008000f00 */
[----:B------:R-:W-:-:S07]  /*4480*/  SHF.L.U32 R2, R2, 0x1f, RZ ;  /* 0x0000001f02027819 */ /* 0x000fce00000006ff */
.L_x_76:
[----:B-1----:R1:W2:Y:S02]  /*4490*/  SYNCS.PHASECHK.TRANS64.TRYWAIT P0, [R0+URZ], R2 ;  /* 0x00000002000075a7 */ /* 0x0022a400080011ff */
[----:B--2---:R-:W-:Y:S05]  /*44a0*/  @!P0 NANOSLEEP.SYNCS 0x989680 ;  /* 0x009896800000895d */ /* 0x004fea0003900000 */
[----:B------:R-:W2:Y:S02]  /*44b0*/  @!P0 SYNCS.PHASECHK.TRANS64 P0, [R0+URZ], R2 ;  /* 0x00000002000085a7 */ /* 0x000ea400080010ff */
[----:B--2---:R-:W-:Y:S05]  /*44c0*/  @P0 EXIT ;  /* 0x000000000000094d */ /* 0x004fea0003800000 */
[----:B------:R-:W-:Y:S05]  /*44d0*/  BRA `(.L_x_76) ;  /* 0xfffffffc00ec7947 */ /* 0x000fea000383ffff */
.L_x_22:
[----:B------:R-:W2:Y:S02]  /*44e0*/  S2UR UR4, SR_CgaCtaId ;  /* 0x00000000000479c3 */ /* 0x000ea40000008800 */
[----:B--2---:R-:W-:-:S04]  /*44f0*/  UISETP.NE.AND UP0, UPT, UR4, URZ, UPT ;  /* 0x000000ff0400728c */ /* 0x004fc8000bf05270 */
[----:B------:R-:W-:-:S09]  /*4500*/  UISETP.NE.OR UP0, UPT, UR18, 0x1, UP0 ;  /* 0x000000011200788c */ /* 0x000fd20008705670 */
[----:B------:R-:W-:Y:S05]  /*4510*/  BRA.U UP0, `(.L_x_77) ;  /* 0x0000000100b47547 */ /* 0x000fea000b800000 */
[----:B------:R-:W2:Y:S01]  /*4520*/  S2UR UR5, SR_CgaCtaId ;  /* 0x00000000000579c3 */ /* 0x000ea20000008800 */
[----:B------:R-:W-:Y:S01]  /*4530*/  UMOV UR4, 0x400 ;  /* 0x0000040000047882 */ /* 0x000fe20000000000 */
[----:B------:R-:W-:Y:S01]  /*4540*/  HFMA2 R2, -RZ, RZ, 0, 5.9604644775390625e-08 ;  /* 0x00000001ff027431 */ /* 0x000fe200000001ff */
[----:B------:R-:W-:Y:S01]  /*4550*/  ISETP.GE.U32.AND P0, PT, R3, 0x2, PT ;  /* 0x000000020300780c */ /* 0x000fe20003f06070 */
[----:B------:R-:W-:Y:S01]  /*4560*/  IMAD.MOV.U32 R8, RZ, RZ, RZ ;  /* 0x000000ffff087224 */ /* 0x000fe200078e00ff */
[----:B--2---:R-:W-:-:S04]  /*4570*/  ULEA UR4, UR5, UR4, 0x18 ;  /* 0x0000000405047291 */ /* 0x004fc8000f8ec0ff */
[----:B------:R-:W-:Y:S02]  /*4580*/  UIADD3 UR5, UPT, UPT, UR4, 0x268, URZ ;  /* 0x0000026804057890 */ /* 0x000fe4000fffe0ff */
[----:B------:R-:W-:Y:S02]  /*4590*/  UIADD3 UR8, UPT, UPT, UR4, 0x260, URZ ;  /* 0x0000026004087890 */ /* 0x000fe4000fffe0ff */
[----:B------:R-:W-:-:S12]  /*45a0*/  UPRMT UR5, URZ, 0x654, UR5 ;  /* 0x00000654ff057896 */ /* 0x000fd80008000005 */
.L_x_80:
[----:B------:R-:W-:Y:S01]  /*45b0*/  SHF.L.U32 R6, R2, 0x1f, RZ ;  /* 0x0000001f02067819 */ /* 0x000fe200000006ff */
[----:B------:R-:W-:Y:S02]  /*45c0*/  IMAD.U32 R4, RZ, RZ, UR8 ;  /* 0x00000008ff047e24 */ /* 0x000fe4000f8e00ff */
[----:B------:R-:W-:Y:S01]  /*45d0*/  @!P0 IMAD.MOV.U32 R5, RZ, RZ, 0x10 ;  /* 0x00000010ff058424 */ /* 0x000fe200078e00ff */
[----:B------:R-:W2:Y:S02]  /*45e0*/  SYNCS.PHASECHK.TRANS64.TRYWAIT P1, [UR4+0x268], R6 ;  /* 0x00026806ff0075a7 */ /* 0x000ea40008021104 */
[----:B------:R-:W-:-:S04]  /*45f0*/  PRMT R4, R3, 0x654, R4 ;  /* 0x0000065403047816 */ /* 0x000fc80000000004 */
[----:B------:R-:W-:Y:S01]  /*4600*/  SEL R0, R4, R0, !P0 ;  /* 0x0000000004007207 */ /* 0x000fe20004000000 */
[----:B--2---:R-:W-:Y:S06]  /*4610*/  @!P1 BRA `(.L_x_78) ;  /* 0x0000004c00809947 */ /* 0x004fec0003800000 */
.L_x_214:
[----:B------:R-:W-:Y:S01]  /*4620*/  UIADD3 UR6, UPT, UPT, UR4, 0x2a0, URZ ;  /* 0x000002a004067890 */ /* 0x000fe2000fffe0ff */
[----:B------:R3:W-:Y:S01]  /*4630*/  @!P0 SYNCS.ARRIVE.TRANS64.RED RZ, [R0+URZ], R5 ;  /* 0x0000000500ff89a7 */ /* 0x0007e200080004ff */
[----:B------:R-:W-:Y:S01]  /*4640*/  UIADD3 UR7, UPT, UPT, UR4, 0x260, URZ ;  /* 0x0000026004077890 */ /* 0x000fe2000fffe0ff */
[----:B------:R-:W-:-:S08]  /*4650*/  LOP3.LUT R2, R2, 0x1, RZ, 0x3c, !PT ;  /* 0x0000000102027812 */ /* 0x000fd000078e3cff */
[----:B------:R-:W-:Y:S06]  /*4660*/  UGETNEXTWORKID.BROADCAST [UR6], [UR7] ;  /* 0x00000000060073ca */ /* 0x000fec0008000100 */
[----:B---3--:R-:W-:-:S04]  /*4670*/  SHF.L.U32 R5, R8, 0x1f, RZ ;  /* 0x0000001f08057819 */ /* 0x008fc800000006ff */
[----:B------:R-:W3:Y:S02]  /*4680*/  SYNCS.PHASECHK.TRANS64.TRYWAIT P1, [UR4+0x260], R5 ;  /* 0x00026005ff0075a7 */ /* 0x000ee40008021104 */
[----:B---3--:R-:W-:Y:S05]  /*4690*/  @!P1 BRA `(.L_x_79) ;  /* 0x0000004c00789947 */ /* 0x008fea0003800000 */
.L_x_216:
[----:B--2---:R-:W2:Y:S01]  /*46a0*/  LDS.128 R4, [UR4+0x2a0] ;  /* 0x0002a004ff047984 */ /* 0x004ea20008000c00 */
[----:B------:R-:W-:Y:S01]  /*46b0*/  LOP3.LUT R8, R8, 0x1, RZ, 0x3c, !PT ;  /* 0x0000000108087812 */ /* 0x000fe200078e3cff */
[----:B------:R-:W-:Y:S01]  /*46c0*/  @!PT LDS RZ, [RZ] ;  /* 0x00000000fffff984 */ /* 0x000fe20000000800 */
[----:B------:R-:W-:Y:S01]  /*46d0*/  @!PT LDS RZ, [RZ] ;  /* 0x00000000fffff984 */ /* 0x000fe20000000800 */
[----:B------:R-:W-:Y:S01]  /*46e0*/  @!PT LDS RZ, [RZ] ;  /* 0x00000000fffff984 */ /* 0x000fe20000000800 */
[----:B------:R-:W-:Y:S01]  /*46f0*/  @!PT LDS RZ, [RZ] ;  /* 0x00000000fffff984 */ /* 0x000fe20000000800 */
[----:B------:R3:W-:Y:S06]  /*4700*/  MEMBAR.ALL.CTA ;  /* 0x0000000000007992 */ /* 0x0007ec0000008000 */
[----:B---3--:R-:W3:Y:S02]  /*4710*/  FENCE.VIEW.ASYNC.S ;  /* 0x00000000000073c6 */ /* 0x008ee40000000000 */
[----:B---3--:R-:W-:Y:S01]  /*4720*/  SYNCS.ARRIVE.TRANS64.RED.A1T0 RZ, [UR5], RZ ;  /* 0x000000ffffff79a7 */ /* 0x008fe20008100405 */
[----:B--2---:R-:W-:-:S13]  /*4730*/  LOP3.LUT P1, RZ, R6, 0x1, RZ, 0xc0, !PT ;  /* 0x0000000106ff7812 */ /* 0x004fda000782c0ff */
[----:B------:R-:W-:Y:S05]  /*4740*/  @P1 BRA `(.L_x_80) ;  /* 0xfffffffc00981947 */ /* 0x000fea000383ffff */
[----:B------:R-:W-:-:S04]  /*4750*/  SHF.L.U32 R0, R2, 0x1f, RZ ;  /* 0x0000001f02007819 */ /* 0x000fc800000006ff */
[----:B------:R-:W2:Y:S02]  /*4760*/  SYNCS.PHASECHK.TRANS64 P0, [UR4+0x268], R0 ;  /* 0x00026800ff0075a7 */ /* 0x000ea40008001004 */
[----:B-12---:R-:W-:Y:S05]  /*4770*/  @P0 EXIT ;  /* 0x000000000000094d */ /* 0x006fea0003800000 */
[----:B------:R-:W-:-:S07]  /*4780*/  MOV R0, UR4 ;  /* 0x0000000400007c02 */ /* 0x000fce0008000f00 */
.L_x_81:
[----:B-1----:R-:W-:-:S04]  /*4790*/  SHF.L.U32 R3, R2, 0x1f, RZ ;  /* 0x0000001f02037819 */ /* 0x002fc800000006ff */
[----:B------:R1:W2:Y:S03]  /*47a0*/  SYNCS.PHASECHK.TRANS64.TRYWAIT P0, [R0+URZ+0x268], R3 ;  /* 0x00026803000075a7 */ /* 0x0002a600080011ff */
[----:B--2---:R-:W-:Y:S05]  /*47b0*/  @!P0 NANOSLEEP.SYNCS 0x989680 ;  /* 0x009896800000895d */ /* 0x004fea0003900000 */
[----:B------:R-:W2:Y:S02]  /*47c0*/  @!P0 SYNCS.PHASECHK.TRANS64 P0, [R0+URZ+0x268], R3 ;  /* 0x00026803000085a7 */ /* 0x000ea400080010ff */
[----:B--2---:R-:W-:Y:S05]  /*47d0*/  @P0 EXIT ;  /* 0x000000000000094d */ /* 0x004fea0003800000 */
[----:B------:R-:W-:Y:S05]  /*47e0*/  BRA `(.L_x_81) ;  /* 0xfffffffc00e87947 */ /* 0x000fea000383ffff */
.L_x_77:
[----:B------:R-:W-:Y:S05]  /*47f0*/  BRA.U UP4, `(.L_x_82) ;  /* 0x0000001104607547 */ /* 0x000fea000b800000 */
[----:B------:R-:W2:Y:S01]  /*4800*/  S2UR UR4, SR_CgaCtaId ;  /* 0x00000000000479c3 */ /* 0x000ea20000008800 */
[----:B------:R-:W-:Y:S01]  /*4810*/  UMOV UR5, 0x40 ;  /* 0x0000004000057882 */ /* 0x000fe20000000000 */
[----:B------:R-:W-:Y:S01]  /*4820*/  NOP ;  /* 0x0000000000007918 */ /* 0x000fe20000000000 */
[----:B------:R-:W-:Y:S01]  /*4830*/  UMOV UR6, 0x400 ;  /* 0x0000040000067882 */ /* 0x000fe20000000000 */
[----:B--2---:R-:W-:Y:S02]  /*4840*/  ULEA UR5, UR4, UR5, 0x18 ;  /* 0x0000000504057291 */ /* 0x004fe4000f8ec0ff */
[----:B------:R-:W-:-:S07]  /*4850*/  ULEA UR6, UR4, UR6, 0x18 ;  /* 0x0000000604067291 */ /* 0x000fce000f8ec0ff */
[----:B------:R-:W2:Y:S02]  /*4860*/  LDS.U8 R3, [UR5+0x1c] ;  /* 0x00001c05ff037984 */ /* 0x000ea40008000000 */
[----:B--2---:R-:W-:-:S13]  /*4870*/  ISETP.NE.AND P0, PT, R3, RZ, PT ;  /* 0x000000ff0300720c */ /* 0x004fda0003f05270 */
[----:B------:R-:W-:Y:S05]  /*4880*/  @P0 BRA `(.L_x_83) ;  /* 0x0000000400080947 */ /* 0x000fea0003800000 */
[----:B------:R-:W-:Y:S02]  /*4890*/  UISETP.NE.U32.AND UP1, UPT, UR31, 0x1, UPT ;  /* 0x000000011f00788c */ /* 0x000fe4000bf25070 */
[----:B------:R-:W-:-:S07]  /*48a0*/  UIADD3 UR7, UPT, UPT, UR5, 0x8, URZ ;  /* 0x0000000805077890 */ /* 0x000fce000fffe0ff */
[----:B------:R-:W-:Y:S05]  /*48b0*/  BRA.U !UP1, `(.L_x_84) ;  /* 0x00000001099c7547 */ /* 0x000fea000b800000 */
[----:B------:R-:W-:Y:S01]  /*48c0*/  ELECT P0, URZ, PT ;  /* 0x0000000000ff782f */ /* 0x000fe20003800000 */
[----:B------:R-:W-:-:S12]  /*48d0*/  BSSY B0, `(.L_x_84) ;  /* 0x0000025000007945 */ /* 0x000fd80003800000 */
[----:B------:R-:W-:Y:S05]  /*48e0*/  @!P0 BRA `(.L_x_85) ;  /* 0x00000000008c8947 */ /* 0x000fea0003800000 */
[----:B------:R-:W-:-:S05]  /*48f0*/  UMOV UR4, 0x10 ;  /* 0x0000001000047882 */ /* 0x000fca0000000000 */
[----:B------:R-:W-:Y:S04]  /*4900*/  DEPBAR.LE SB2, 0x36 ;  /* 0x0000ad800000791a */ /* 0x000fe80000000000 */
[----:B------:R-:W2:Y:S02]  /*4910*/  UTCATOMSWS.2CTA.FIND_AND_SET.ALIGN UP0, UR4, UR4 ;  /* 0x00000004000475e3 */ /* 0x000ea40008200800 */
[----:B--2---:R-:W-:Y:S01]  /*4920*/  MOV R10, UR4 ;  /* 0x00000004000a7c02 */ /* 0x004fe20008000f00 */
[----:B------:R-:W-:Y:S06]  /*4930*/  BRA.U UP0, `(.L_x_86) ;  /* 0x0000000100187547 */ /* 0x000fec000b800000 */
.L_x_87:
[----:B------:R-:W-:Y:S05]  /*4940*/  NANOSLEEP 0x64 ;  /* 0x000000640000795d */ /* 0x000fea0003800000 */
[----:B------:R-:W-:-:S05]  /*4950*/  UMOV UR4, 0x10 ;  /* 0x0000001000047882 */ /* 0x000fca0000000000 */
[----:B------:R-:W-:Y:S04]  /*4960*/  DEPBAR.LE SB2, 0x36 ;  /* 0x0000ad800000791a */ /* 0x000fe80000000000 */
[----:B------:R-:W2:Y:S02]  /*4970*/  UTCATOMSWS.2CTA.FIND_AND_SET.ALIGN UP0, UR4, UR4 ;  /* 0x00000004000475e3 */ /* 0x000ea40008200800 */
[----:B--2---:R-:W-:Y:S01]  /*4980*/  MOV R10, UR4 ;  /* 0x00000004000a7c02 */ /* 0x004fe20008000f00 */
[----:B------:R-:W-:Y:S05]  /*4990*/  BRA.U !UP0, `(.L_x_87) ;  /* 0xfffffffd08e87547 */ /* 0x000fea000b83ffff */
.L_x_86:
[----:B------:R-:W2:Y:S01]  /*49a0*/  LDS R6, [UR5+0x10] ;  /* 0x00001005ff067984 */ /* 0x000ea20008000800 */
[----:B------:R-:W-:Y:S01]  /*49b0*/  IMAD.U32 R3, RZ, RZ, UR6 ;  /* 0x00000006ff037e24 */ /* 0x000fe2000f8e00ff */
[----:B------:R-:W-:-:S03]  /*49c0*/  MOV R4, UR30 ;  /* 0x0000001e00047c02 */ /* 0x000fc60008000f00 */
[----:B------:R-:W-:Y:S01]  /*49d0*/  VIADD R3, R3, 0x2b0 ;  /* 0x000002b003037836 */ /* 0x000fe20000000000 */
[----:B--2---:R-:W-:-:S04]  /*49e0*/  SHF.L.U32 R6, R6, 0x1f, RZ ;  /* 0x0000001f06067819 */ /* 0x004fc800000006ff */
[----:B------:R-:W2:Y:S02]  /*49f0*/  SYNCS.PHASECHK.TRANS64.TRYWAIT P0, [UR5+0x8], R6 ;  /* 0x00000806ff0075a7 */ /* 0x000ea40008001105 */
[----:B--2---:R-:W-:Y:S05]  /*4a00*/  @P0 BRA `(.L_x_88) ;  /* 0x0000000000080947 */ /* 0x004fea0003800000 */
[----:B------:R-:W2:Y:S02]  /*4a10*/  SYNCS.PHASECHK.TRANS64.TRYWAIT P0, [UR5+0x8], R6 ;  /* 0x00000806ff0075a7 */ /* 0x000ea40008001105 */
[----:B--2---:R-:W-:Y:S05]  /*4a20*/  @!P0 BRA `(.L_x_89) ;  /* 0x0000004800ac8947 */ /* 0x004fea0003800000 */
.L_x_88:
[----:B------:R-:W-:Y:S01]  /*4a30*/  PRMT R4, R4, 0x654, R3 ;  /* 0x0000065404047816 */ /* 0x000fe20000000003 */
[----:B------:R-:W-:Y:S01]  /*4a40*/  HFMA2 R3, -RZ, RZ, 0, 5.9604644775390625e-08 ;  /* 0x00000001ff037431 */ /* 0x000fe200000001ff */
[----:B------:R-:W-:Y:S01]  /*4a50*/  UPRMT UR4, UR30, 0x654, UR7 ;  /* 0x000006541e047896 */ /* 0x000fe20008000007 */
[----:B------:R-:W-:Y:S02]  /*4a60*/  IMAD.MOV.U32 R8, RZ, RZ, 0xffff ;  /* 0x0000ffffff087424 */ /* 0x000fe400078e00ff */
[----:B--2---:R-:W-:Y:S02]  /*4a70*/  IMAD.MOV.U32 R6, RZ, RZ, 0x4 ;  /* 0x00000004ff067424 */ /* 0x004fe400078e00ff */
[----:B------:R-:W-:Y:S01]  /*4a80*/  IMAD.SHL.U32 R9, R10, 0x20, RZ ;  /* 0x000000200a097824 */ /* 0x000fe200078e00ff */
[----:B------:R-:W-:Y:S02]  /*4a90*/  MOV R5, UR4 ;  /* 0x0000000400057c02 */ /* 0x000fe40008000f00 */
[-C--:B------:R-:W-:Y:S01]  /*4aa0*/  SHF.L.U32 R8, R8, R10.reuse, RZ ;  /* 0x0000000a08087219 */ /* 0x080fe200000006ff */
[----:B------:R2:W-:Y:S01]  /*4ab0*/  SYNCS.ARRIVE.TRANS64.RED RZ, [UR4], R6 ;  /* 0x00000006ffff79a7 */ /* 0x0005e20008000404 */
[----:B------:R-:W-:Y:S01]  /*4ac0*/  SHF.L.U32 R7, R3, R10, RZ ;  /* 0x0000000a03077219 */ /* 0x000fe200000006ff */
[----:B------:R2:W-:Y:S04]  /*4ad0*/  STS [UR6+0x2b0], R9 ;  /* 0x0002b009ff007988 */ /* 0x0005e80008000806 */
[----:B------:R2:W-:Y:S04]  /*4ae0*/  STAS [R4.64], R10 ;  /* 0x0000000a04007dbd */ /* 0x0005e8000c0008ff */
[----:B------:R2:W-:Y:S04]  /*4af0*/  ATOMS.OR RZ, [UR5+0x14], R8 ;  /* 0x00001408ffff798c */ /* 0x0005e8000b000005 */
[----:B------:R2:W-:Y:S04]  /*4b00*/  ATOMS.OR RZ, [UR5+0x18], R7 ;  /* 0x00001807ffff798c */ /* 0x0005e8000b000005 */
[----:B------:R2:W-:Y:S02]  /*4b10*/  ATOMS.XOR RZ, [UR5+0x10], R3 ;  /* 0x00001003ffff798c */ /* 0x0005e4000b800005 */
.L_x_85:
[----:B-1----:R-:W-:Y:S05]  /*4b20*/  BSYNC B0 ;  /* 0x0000000000007941 */ /* 0x002fea0003800000 */
.L_x_84:
[----:B------:R-:W-:Y:S05]  /*4b30*/  BRA.U UP1, `(.L_x_90) ;  /* 0x00000001016c7547 */ /* 0x000fea000b800000 */
[----:B------:R-:W-:-:S03]  /*4b40*/  UMOV UR4, 0xffffffff ;  /* 0xffffffff00047882 */ /* 0x000fc60000000000 */
[----:B------:R-:W-:Y:S05]  /*4b50*/  BRA.DIV UR4, `(.L_x_91) ;  /* 0x0000004a04787947 */ /* 0x000fea000b800000 */
[----:B------:R-:W-:-:S13]  /*4b60*/  ELECT P0, URZ, PT ;  /* 0x0000000000ff782f */ /* 0x000fda0003800000 */
.L_x_219:
[----:B------:R-:W-:Y:S05]  /*4b70*/  @!P0 BRA `(.L_x_90) ;  /* 0x00000000005c8947 */ /* 0x000fea0003800000 */
[----:B--2---:R-:W2:Y:S02]  /*4b80*/  LDS R4, [UR5+0x10] ;  /* 0x00001005ff047984 */ /* 0x004ea40008000800 */
[----:B--2---:R-:W-:-:S04]  /*4b90*/  SHF.L.U32 R4, R4, 0x1f, RZ ;  /* 0x0000001f04047819 */ /* 0x004fc800000006ff */
[----:B------:R-:W2:Y:S02]  /*4ba0*/  SYNCS.PHASECHK.TRANS64.TRYWAIT P0, [UR5+0x8], R4 ;  /* 0x00000804ff0075a7 */ /* 0x000ea40008001105 */
[----:B--2---:R-:W-:Y:S05]  /*4bb0*/  @P0 BRA `(.L_x_92) ;  /* 0x0000000000080947 */ /* 0x004fea0003800000 */
[----:B------:R-:W2:Y:S02]  /*4bc0*/  SYNCS.PHASECHK.TRANS64.TRYWAIT P0, [UR5+0x8], R4 ;  /* 0x00000804ff0075a7 */ /* 0x000ea40008001105 */
[----:B--2---:R-:W-:Y:S05]  /*4bd0*/  @!P0 BRA `(.L_x_93) ;  /* 0x00000048007c8947 */ /* 0x004fea0003800000 */
.L_x_92:
[----:B------:R-:W3:Y:S01]  /*4be0*/  LDS R6, [UR6+0x2b0] ;  /* 0x0002b006ff067984 */ /* 0x000ee20008000800 */
[----:B--2---:R-:W-:Y:S02]  /*4bf0*/  HFMA2 R3, -RZ, RZ, 0, 5.9604644775390625e-08 ;  /* 0x00000001ff037431 */ /* 0x004fe400000001ff */
[----:B------:R-:W-:Y:S01]  /*4c00*/  IMAD.MOV.U32 R4, RZ, RZ, 0xffff ;  /* 0x0000ffffff047424 */ /* 0x000fe200078e00ff */
[----:B------:R-:W-:Y:S01]  /*4c10*/  UPRMT UR4, UR30, 0x654, UR7 ;  /* 0x000006541e047896 */ /* 0x000fe20008000007 */
[----:B---3--:R-:W-:-:S03]  /*4c20*/  IMAD.SHL.U32 R5, R6, 0x20, RZ ;  /* 0x0000002006057824 */ /* 0x008fc600078e00ff */
[-C--:B------:R-:W-:Y:S02]  /*4c30*/  SHF.L.U32 R4, R4, R6.reuse, RZ ;  /* 0x0000000604047219 */ /* 0x080fe400000006ff */
[----:B------:R-:W-:Y:S01]  /*4c40*/  SHF.L.U32 R6, R3, R6, RZ ;  /* 0x0000000603067219 */ /* 0x000fe200000006ff */
[----:B------:R3:W-:Y:S04]  /*4c50*/  STS [UR6+0x2b0], R5 ;  /* 0x0002b005ff007988 */ /* 0x0007e80008000806 */
[----:B------:R3:W-:Y:S04]  /*4c60*/  ATOMS.OR RZ, [UR5+0x14], R4 ;  /* 0x00001404ffff798c */ /* 0x0007e8000b000005 */
[----:B------:R3:W-:Y:S01]  /*4c70*/  ATOMS.OR RZ, [UR5+0x18], R6 ;  /* 0x00001806ffff798c */ /* 0x0007e2000b000005 */
[----:B------:R-:W-:Y:S03]  /*4c80*/  SYNCS.ARRIVE.TRANS64.RED.A1T0 RZ, [UR4], RZ ;  /* 0x000000ffffff79a7 */ /* 0x000fe60008100404 */
[----:B------:R3:W-:Y:S01]  /*4c90*/  ATOMS.XOR RZ, [UR5+0x10], R3 ;  /* 0x00001003ffff798c */ /* 0x0007e2000b800005 */
[----:B------:R-:W-:Y:S05]  /*4ca0*/  BRA `(.L_x_90) ;  /* 0x0000000000107947 */ /* 0x000fea0003800000 */
.L_x_83:
[----:B------:R-:W-:Y:S02]  /*4cb0*/  MOV R3, 0xffffffff ;  /* 0xffffffff00037802 */ /* 0x000fe40000000f00 */
[----:B------:R-:W-:-:S03]  /*4cc0*/  MOV R4, 0x4cf0 ;  /* 0x00004cf000047802 */ /* 0x000fc60000000f00 */
[----:B------:R2:W-:Y:S04]  /*4cd0*/  STS [UR6+0x2b0], R3 ;  /* 0x0002b003ff007988 */ /* 0x0005e80008000806 */
[----:B-12--5:R-:W-:Y:S05]  /*4ce0*/  CALL.REL.NOINC `($__internal_1_$__cuda_sm10x_tcgen05_guardrail_trap_phase_invalid_during_alloc) ;  /* 0x0000004c00607944 */ /* 0x026fea0003c00000 */
.L_x_90:
[----:B------:R-:W-:Y:S05]  /*4cf0*/  WARPSYNC.ALL ;  /* 0x0000000000007948 */ /* 0x000fea0003800000 */
[----:B------:R-:W4:Y:S01]  /*4d00*/  S2UR UR17, SR_CgaCtaId ;  /* 0x00000000001179c3 */ /* 0x000f220000008800 */
[----:B------:R-:W-:Y:S01]  /*4d10*/  UMOV UR4, 0x400 ;  /* 0x0000040000047882 */ /* 0x000fe20000000000 */
[----:B------:R-:W-:-:S06]  /*4d20*/  NOP ;  /* 0x0000000000007918 */ /* 0x000fcc0000000000 */
[----:B------:R-:W-:Y:S06]  /*4d30*/  BAR.ARV 0x6, 0xa0 ;  /* 0x0182800000007b1d */ /* 0x000fec0000002000 */
[----:B------:R-:W1:Y:S01]  /*4d40*/  LDCU.64 UR6, c[0x0][0x388] ;  /* 0x00007100ff0677ac */ /* 0x000e620008000a00 */
[----:B------:R-:W-:Y:S01]  /*4d50*/  LOP3.LUT R2, R2, 0xffff, RZ, 0xc0, !PT ;  /* 0x0000ffff02027812 */ /* 0x000fe200078ec0ff */
[----:B--2---:R-:W-:Y:S01]  /*4d60*/  IMAD.MOV.U32 R8, RZ, RZ, 0x1 ;  /* 0x00000001ff087424 */ /* 0x004fe200078e00ff */
[----:B------:R-:W-:Y:S01]  /*4d70*/  LOP3.LUT R0, R0, 0xffff, RZ, 0xc0, !PT ;  /* 0x0000ffff00007812 */ /* 0x000fe200078ec0ff */
[----:B------:R-:W2:Y:S01]  /*4d80*/  LDCU UR8, c[0x0][0x390] ;  /* 0x00007200ff0877ac */ /* 0x000ea20008000800 */
[----:B------:R-:W-:Y:S01]  /*4d90*/  R2UR UR18, R2 ;  /* 0x00000000021272ca */ /* 0x000fe200000e0000 */
[----:B------:R-:W-:Y:S01]  /*4da0*/  IMAD.MOV.U32 R2, RZ, RZ, RZ ;  /* 0x000000ffff027224 */ /* 0x000fe200078e00ff */
[----:B------:R-:W-:Y:S01]  /*4db0*/  R2UR UR28, R0 ;  /* 0x00000000001c72ca */ /* 0x000fe200000e0000 */
[----:B------:R-:W-:Y:S01]  /*4dc0*/  IMAD.MOV.U32 R0, RZ, RZ, RZ ;  /* 0x000000ffff007224 */ /* 0x000fe200078e00ff */
[----:B------:R-:W-:Y:S01]  /*4dd0*/  UMOV UR21, URZ ;  /* 0x000000ff00157c82 */ /* 0x000fe20008000000 */
[----:B----4-:R-:W-:-:S02]  /*4de0*/  ULEA UR17, UR17, UR4, 0x18 ;  /* 0x0000000411117291 */ /* 0x010fc4000f8ec0ff */
[----:B------:R-:W-:Y:S01]  /*4df0*/  UISETP.NE.AND UP3, UPT, UR31, URZ, UPT ;  /* 0x000000ff1f00728c */ /* 0x000fe2000bf65270 */
[----:B------:R-:W-:Y:S01]  /*4e00*/  UMOV UR16, URZ ;  /* 0x000000ff00107c82 */ /* 0x000fe20008000000 */
[----:B------:R-:W-:Y:S01]  /*4e10*/  UMOV UR26, 0x0 ;  /* 0x00000000001a7882 */ /* 0x000fe20000000000 */
[----:B------:R-:W-:Y:S01]  /*4e20*/  UMOV UR27, 0x8110010 ;  /* 0x08110010001b7882 */ /* 0x000fe20000000000 */
[----:B------:R-:W-:Y:S01]  /*4e30*/  UMOV UR24, 0x0 ;  /* 0x0000000000187882 */ /* 0x000fe20000000000 */
[----:B-1----:R-:W-:Y:S02]  /*4e40*/  UIADD3 UR4, UPT, UPT, UR6, 0x3f, URZ ;  /* 0x0000003f06047890 */ /* 0x002fe4000fffe0ff */
[----:B---3--:R-:W1:Y:S01]  /*4e50*/  LDS R3, [UR17+0x2b0] ;  /* 0x0002b011ff037984 */ /* 0x008e620008000800 */
[----:B------:R-:W-:Y:S02]  /*4e60*/  UIADD3 UR6, UPT, UPT, UR17, 0x2600, URZ ;  /* 0x0000260011067890 */ /* 0x000fe4000fffe0ff */
[----:B------:R-:W-:-:S02]  /*4e70*/  USHF.R.S32.HI UR5, URZ, 0x1f, UR4 ;  /* 0x0000001fff057899 */ /* 0x000fc40008011404 */
[----:B------:R-:W-:Y:S02]  /*4e80*/  USHF.R.U32.HI UR6, URZ, 0x4, UR6 ;  /* 0x00000004ff067899 */ /* 0x000fe40008011606 */
[----:B------:R-:W-:Y:S02]  /*4e90*/  ULEA.HI UR4, UR5, UR4, URZ, 0x6 ;  /* 0x0000000405047291 */ /* 0x000fe4000f8f30ff */
[----:B------:R-:W-:Y:S02]  /*4ea0*/  UIADD3 UR5, UPT, UPT, UR17, 0x26600, URZ ;  /* 0x0002660011057890 */ /* 0x000fe4000fffe0ff */
[----:B------:R-:W-:Y:S02]  /*4eb0*/  USHF.R.S32.HI UR4, URZ, 0x6, UR4 ;  /* 0x00000006ff047899 */ /* 0x000fe40008011404 */
[----:B------:R-:W-:Y:S02]  /*4ec0*/  USHF.R.U32.HI UR5, URZ, 0x4, UR5 ;  /* 0x00000004ff057899 */ /* 0x000fe40008011605 */
[----:B------:R-:W-:-:S02]  /*4ed0*/  UIMAD UR7, UR4, UR7, URZ ;  /* 0x00000007040772a4 */ /* 0x000fc4000f8e02ff */
[----:B------:R-:W-:Y:S02]  /*4ee0*/  UIADD3 UR4, UPT, UPT, UR17, 0x268, URZ ;  /* 0x0000026811047890 */ /* 0x000fe4000fffe0ff */
[----:B------:R-:W-:Y:S02]  /*4ef0*/  ULOP3.LUT UR6, UR6, 0x3fff, URZ, 0xc0, !UPT ;  /* 0x00003fff06067892 */ /* 0x000fe4000f8ec0ff */
[----:B------:R-:W-:Y:S02]  /*4f00*/  UPRMT UR23, URZ, 0x654, UR4 ;  /* 0x00000654ff177896 */ /* 0x000fe40008000004 */
[----:B--2---:R-:W-:Y:S02]  /*4f10*/  UIMAD UR4, UR7, UR8, URZ ;  /* 0x00000008070472a4 */ /* 0x004fe4000f8e02ff */
[----:B------:R-:W-:Y:S02]  /*4f20*/  ULOP3.LUT UR20, UR5, 0x3fff, URZ, 0xc0, !UPT ;  /* 0x00003fff05147892 */ /* 0x000fe4000f8ec0ff */
[----:B------:R-:W-:-:S02]  /*4f30*/  ULOP3.LUT UR19, UR6, 0x10000, URZ, 0xfc, !UPT ;  /* 0x0001000006137892 */ /* 0x000fc4000f8efcff */
[----:B------:R-:W-:Y:S02]  /*4f40*/  UIADD3 UR29, UPT, UPT, UR4, -0x1, URZ ;  /* 0xffffffff041d7890 */ /* 0x000fe4000fffe0ff */
[----:B------:R-:W-:Y:S01]  /*4f50*/  UISETP.GE.AND UP4, UPT, UR4, 0x1, UPT ;  /* 0x000000010400788c */ /* 0x000fe2000bf86270 */
[----:B------:R-:W-:Y:S01]  /*4f60*/  UMOV UR25, 0x8110010 ;  /* 0x0811001000197882 */ /* 0x000fe20000000000 */
[C---:B-1----:R-:W-:Y:S01]  /*4f70*/  VIADD R5, R3.reuse, 0x20 ;  /* 0x0000002003057836 */ /* 0x042fe20000000000 */
[----:B------:R-:W-:-:S04]  /*4f80*/  LOP3.LUT R4, R3, 0xffff, RZ, 0xc0, !PT ;  /* 0x0000ffff03047812 */ /* 0x000fc800078ec0ff */
[----:B------:R-:W-:-:S05]  /*4f90*/  LOP3.LUT R5, R5, 0xffff, RZ, 0xc0, !PT ;  /* 0x0000ffff05057812 */ /* 0x000fca00078ec0ff */
[----:B------:R1:W-:Y:S02]  /*4fa0*/  STL.64 [R1], R4 ;  /* 0x0000000401007387 */ /* 0x0003e40000100a00 */
.L_x_102:
[----:B-1----:R-:W-:-:S04]  /*4fb0*/  SHF.L.U32 R5, R2, 0x1f, RZ ;  /* 0x0000001f02057819 */ /* 0x002fc800000006ff */
[----:B------:R-:W1:Y:S02]  /*4fc0*/  SYNCS.PHASECHK.TRANS64.TRYWAIT P0, [UR17+0x260], R5 ;  /* 0x00026005ff0075a7 */ /* 0x000e640008001111 */
[----:B-1-34-:R-:W-:Y:S05]  /*4fd0*/  @!P0 BRA `(.L_x_94) ;  /* 0x0000004400948947 */ /* 0x01afea0003800000 */
.L_x_221:
[----:B-1----:R-:W1:Y:S01]  /*4fe0*/  LDS.128 R4, [UR17+0x2a0] ;  /* 0x0002a011ff047984 */ /* 0x002e620008000c00 */
[----:B------:R-:W-:Y:S01]  /*4ff0*/  ULEA UR22, UR21, UR17, 0x3 ;  /* 0x0000001115167291 */ /* 0x000fe2000f8e18ff */
[----:B------:R-:W-:Y:S01]  /*5000*/  @!PT LDS RZ, [RZ] ;  /* 0x00000000fffff984 */ /* 0x000fe20000000800 */
[----:B------:R-:W-:Y:S01]  /*5010*/  @!PT LDS RZ, [RZ] ;  /* 0x00000000fffff984 */ /* 0x000fe20000000800 */
[----:B------:R-:W-:Y:S01]  /*5020*/  @!PT LDS RZ, [RZ] ;  /* 0x00000000fffff984 */ /* 0x000fe20000000800 */
[----:B------:R-:W-:Y:S01]  /*5030*/  @!PT LDS RZ, [RZ] ;  /* 0x00000000fffff984 */ /* 0x000fe20000000800 */
[----:B------:R2:W-:Y:S06]  /*5040*/  MEMBAR.ALL.CTA ;  /* 0x0000000000007992 */ /* 0x0005ec0000008000 */
[----:B--2---:R-:W2:Y:S02]  /*5050*/  FENCE.VIEW.ASYNC.S ;  /* 0x00000000000073c6 */ /* 0x004ea40000000000 */
[----:B--2---:R-:W-:Y:S01]  /*5060*/  SYNCS.ARRIVE.TRANS64.RED.A1T0 RZ, [UR23], RZ ;  /* 0x000000ffffff79a7 */ /* 0x004fe20008100417 */
[----:B-1----:R-:W-:Y:S01]  /*5070*/  LOP3.LUT P2, RZ, R6, 0x1, RZ, 0xc0, !PT ;  /* 0x0000000106ff7812 */ /* 0x002fe2000784c0ff */
[----:B------:R-:W-:-:S12]  /*5080*/  BRA.U UP3, `(.L_x_95) ;  /* 0x00000001030c7547 */ /* 0x000fd8000b800000 */
[----:B------:R-:W-:-:S04]  /*5090*/  SHF.L.U32 R5, R8, 0x1f, RZ ;  /* 0x0000001f08057819 */ /* 0x000fc800000006ff */
[----:B------:R-:W1:Y:S02]  /*50a0*/  SYNCS.PHASECHK.TRANS64.TRYWAIT P0, [UR22+0x280], R5 ;  /* 0x00028005ff0075a7 */ /* 0x000e640008001116 */
[----:B-1----:R-:W-:Y:S05]  /*50b0*/  @!P0 BRA `(.L_x_96) ;  /* 0x0000004400748947 */ /* 0x002fea0003800000 */
.L_x_95:
[----:B------:R-:W-:Y:S05]  /*50c0*/  BRA.U UP3, `(.L_x_97) ;  /* 0x0000000103d47547 */ /* 0x000fea000b800000 */
[----:B------:R-:W-:Y:S05]  /*50d0*/  BRA.U !UP4, `(.L_x_98) ;  /* 0x000000010cc47547 */ /* 0x000fea000b800000 */
[----:B------:R-:W-:Y:S01]  /*50e0*/  ULEA UR4, UR21, UR43, 0x2 ;  /* 0x0000002b15047291 */ /* 0x000fe2000f8e10ff */
[----:B-1----:R-:W-:-:S08]  /*50f0*/  SHF.L.U32 R4, R0, 0x1f, RZ ;  /* 0x0000001f00047819 */ /* 0x002fd000000006ff */
[----:B------:R-:W5:Y:S01]  /*5100*/  LDL R5, [UR4] ;  /* 0x00000004ff057983 */ /* 0x000f620008100800 */
[----:B------:R-:W-:Y:S02]  /*5110*/  ULEA UR4, UR16, UR17, 0x3 ;  /* 0x0000001110047291 */ /* 0x000fe4000f8e18ff */
[----:B------:R-:W-:Y:S01]  /*5120*/  UPLOP3.LUT UP2, UPT, UPT, UPT, UPT, 0x40, 0x4 ;  /* 0x000000000004789c */ /* 0x000fe20003f4e870 */
[----:B------:R-:W-:Y:S01]  /*5130*/  UMOV UR15, UR29 ;  /* 0x0000001d000f7c82 */ /* 0x000fe20008000000 */
[----:B------:R-:W-:-:S05]  /*5140*/  UMOV UR5, UR16 ;  /* 0x0000001000057c82 */ /* 0x000fca0008000000 */
[----:B------:R1:W2:Y:S04]  /*5150*/  SYNCS.PHASECHK.TRANS64.TRYWAIT P1, [UR4], R4 ;  /* 0x00000004ff0075a7 */ /* 0x0002a80008021104 */
.L_x_101:
[----:B---3--:R-:W-:Y:S01]  /*5160*/  ULEA UR10, UR5, UR17, 0x3 ;  /* 0x00000011050a7291 */ /* 0x008fe2000f8e18ff */
[----:B--2-4-:R-:W-:Y:S11]  /*5170*/  @P1 BRA `(.L_x_99) ;  /* 0x00000000000c1947 */ /* 0x014ff60003800000 */
[----:B------:R-:W-:Y:S04]  /*5180*/  SHF.L.U32 R6, R0, 0x1f, RZ ;  /* 0x0000001f00067819 */ /* 0x000fe800000006ff */
[----:B------:R-:W2:Y:S02]  /*5190*/  SYNCS.PHASECHK.TRANS64.TRYWAIT P0, [UR10], R6 ;  /* 0x00000006ff0075a7 */ /* 0x000ea4000800110a */
[----:B--2---:R-:W-:Y:S05]  /*51a0*/  @!P0 BRA `(.L_x_100) ;  /* 0x0000004400508947 */ /* 0x004fea0003800000 */
.L_x_99:
[----:B------:R-:W-:Y:S01]  /*51b0*/  UISETP.NE.AND UP0, UPT, UR15, URZ, UPT ;  /* 0x000000ff0f00728c */ /* 0x000fe2000bf05270 */
[----:B------:R-:W-:Y:S01]  /*51c0*/  PLOP3.LUT P1, PT, PT, PT, PT, 0x80, 0x8 ;  /* 0x000000000008781c */ /* 0x000fe20003f2f070 */
[----:B------:R-:W-:Y:S02]  /*51d0*/  UIADD3 UR4, UPT, UPT, UR5, 0x1, URZ ;  /* 0x0000000105047890 */ /* 0x000fe4000fffe0ff */
[----:B------:R-:W-:Y:S02]  /*51e0*/  ULEA UR8, UR5, UR20, 0x7 ;  /* 0x0000001405087291 */ /* 0x000fe4000f8e38ff */
[----:B------:R-:W-:Y:S01]  /*51f0*/  UISETP.NE.AND UP1, UPT, UR4, 0x24, UPT ;  /* 0x000000240400788c */ /* 0x000fe2000bf25270 */
[----:B------:R-:W-:Y:S01]  /*5200*/  PLOP3.LUT P0, PT, PT, PT, UP0, 0x80, 0x8 ;  /* 0x000000000008781c */ /* 0x000fe20003f0f008 */
[----:B------:R-:W-:Y:S02]  /*5210*/  UIADD3 UR12, UPT, UPT, UR8, 0x40, URZ ;  /* 0x00000040080c7890 */ /* 0x000fe4000fffe0ff */
[----:B------:R-:W-:Y:S02]  /*5220*/  USEL UR6, URZ, 0x1, UP1 ;  /* 0x00000001ff067887 */ /* 0x000fe40008800000 */
[----:B------:R-:W-:Y:S02]  /*5230*/  USEL UR16, UR4, URZ, UP1 ;  /* 0x000000ff04107287 */ /* 0x000fe40008800000 */
[----:B------:R-:W-:Y:S02]  /*5240*/  UIADD3 UR10, UPT, UPT, UR10, 0x120, URZ ;  /* 0x000001200a0a7890 */ /* 0x000fe4000fffe0ff */
[----:B------:R-:W-:Y:S01]  /*5250*/  @UP0 ULEA UR4, UR16, UR17, 0x3 ;  /* 0x0000001110040291 */ /* 0x000fe2000f8e18ff */
[----:B------:R-:W-:Y:S01]  /*5260*/  LOP3.LUT R0, R0, UR6, RZ, 0x3c, !PT ;  /* 0x0000000600007c12 */ /* 0x000fe2000f8e3cff */
[----:B------:R-:W-:Y:S01]  /*5270*/  UMOV UR9, 0xc0004010 ;  /* 0xc000401000097882 */ /* 0x000fe20000000000 */
[----:B------:R-:W-:Y:S01]  /*5280*/  UMOV UR13, 0xc0004010 ;  /* 0xc0004010000d7882 */ /* 0x000fe20000000000 */
[----:B------:R-:W-:Y:S01]  /*5290*/  UMOV UR7, 0x80004020 ;  /* 0x8000402000077882 */ /* 0x000fe20000000000 */
[----:B-1----:R-:W-:Y:S04]  /*52a0*/  @P0 SHF.L.U32 R4, R0, 0x1f, RZ ;  /* 0x0000001f00040819 */ /* 0x002fe800000006ff */
[----:B------:R3:W4:Y:S01]  /*52b0*/  @P0 SYNCS.PHASECHK.TRANS64.TRYWAIT P1, [UR4], R4 ;  /* 0x00000004ff0005a7 */ /* 0x0007220008021104 */
[----:B------:R-:W-:Y:S11]  /*52c0*/  ELECT P0, URZ, PT ;  /* 0x0000000000ff782f */ /* 0x000ff60003800000 */
[----:B------:R-:W-:Y:S02]  /*52d0*/  @!UPT UIADD3 URZ, UPT, UPT, URZ, URZ, URZ ;  /* 0x000000fffffff290 */ /* 0x000fe4000fffe0ff */
[C---:B-----5:R-:W-:Y:S01]  /*52e0*/  @P0 R2UR.BROADCAST UR14, R5.reuse ;  /* 0x00000000050e02ca */ /* 0x060fe200008e0000 */
[----:B------:R-:W-:Y:S01]  /*52f0*/  ULEA UR4, UR5, UR19, 0x8 ;  /* 0x0000001305047291 */ /* 0x000fe2000f8e40ff */
[----:B------:R-:W-:Y:S11]  /*5300*/  ELECT P0, URZ, PT ;  /* 0x0000000000ff782f */ /* 0x000ff60003800000 */
[----:B------:R-:W-:Y:S02]  /*5310*/  @!UPT UIADD3 URZ, UPT, UPT, URZ, URZ, URZ ;  /* 0x000000fffffff290 */ /* 0x000fe4000fffe0ff */
[----:B------:R-:W-:Y:S01]  /*5320*/  @P0 R2UR.BROADCAST UR11, R5 ;  /* 0x00000000050b02ca */ /* 0x000fe200008e0000 */
[----:B------:R-:W-:Y:S01]  /*5330*/  UIADD3 UR6, UPT, UPT, UR4, 0x2, URZ ;  /* 0x0000000204067890 */ /* 0x000fe2000fffe0ff */
[----:B------:R-:W-:Y:S02]  /*5340*/  UMOV UR5, 0x80004020 ;  /* 0x8000402000057882 */ /* 0x000fe40000000000 */
[----:B------:R1:W-:Y:S01]  /*5350*/  UTCQMMA.2CTA gdesc[UR4], gdesc[UR8], tmem[UR14], tmem[UR26], idesc[UR27], UP2 ;  /* 0x00ff1a08040075ea */ /* 0x0003e2000920030e */
[----:B------:R-:W-:Y:S08]  /*5360*/  UPLOP3.LUT UP2, UPT, UPT, UPT, UPT, 0x80, 0x8 ;  /* 0x000000000008789c */ /* 0x000ff00003f4f070 */
[----:B------:R3:W-:Y:S01]  /*5370*/  UTCQMMA.2CTA gdesc[UR6], gdesc[UR12], tmem[UR11], tmem[UR24], idesc[UR25], UPT ;  /* 0x00ff180c060075ea */ /* 0x0007e2000ba0030b */
[----:B------:R3:W-:Y:S01]  /*5380*/  UTCBAR.2CTA.MULTICAST [UR10], URZ, UR18 ;  /* 0x000000ff0a0073e9 */ /* 0x0007e20008200812 */
[----:B-1----:R-:W-:Y:S02]  /*5390*/  UIADD3 UR4, UPT, UPT, UR15, 0x1, URZ ;  /* 0x000000010f047890 */ /* 0x002fe4000fffe0ff */
[----:B------:R-:W-:Y:S02]  /*53a0*/  UIADD3 UR8, UPT, UPT, UR15, -0x1, URZ ;  /* 0xffffffff0f087890 */ /* 0x000fe4000fffe0ff */
[----:B------:R-:W-:Y:S01]  /*53b0*/  UISETP.GT.U32.AND UP0, UPT, UR4, 0x1, UPT ;  /* 0x000000010400788c */ /* 0x000fe2000bf04070 */
[----:B------:R-:W-:Y:S04]  /*53c0*/  UMOV UR5, UR16 ;  /* 0x0000001000057c82 */ /* 0x000fe80008000000 */
[----:B------:R-:W-:Y:S04]  /*53d0*/  UMOV UR15, UR8 ;  /* 0x00000008000f7c82 */ /* 0x000fe80008000000 */
[----:B------:R-:W-:Y:S05]  /*53e0*/  BRA.U UP0, `(.L_x_101) ;  /* 0xfffffffd005c7547 */ /* 0x000fea000b83ffff */
.L_x_98:
[----:B------:R-:W-:-:S09]  /*53f0*/  UIADD3 UR4, UPT, UPT, UR22, 0x270, URZ ;  /* 0x0000027016047890 */ /* 0x000fd2000fffe0ff */
[----:B------:R2:W-:Y:S01]  /*5400*/  UTCBAR.2CTA.MULTICAST [UR4], URZ, UR28 ;  /* 0x000000ff040073e9 */ /* 0x0005e2000820081c */
[----:B------:R-:W-:Y:S02]  /*5410*/  NOP ;  /* 0x0000000000007918 */ /* 0x000fe40000000000 */
.L_x_97:
[----:B--2---:R-:W-:Y:S01]  /*5420*/  UIADD3 UR4, UPT, UPT, UR21, 0x1, URZ ;  /* 0x0000000115047890 */ /* 0x004fe2000fffe0ff */
[----:B------:R-:W-:-:S03]  /*5430*/  LOP3.LUT R2, R2, 0x1, RZ, 0x3c, !PT ;  /* 0x0000000102027812 */ /* 0x000fc600078e3cff */
[----:B------:R-:W-:-:S04]  /*5440*/  UISETP.NE.AND UP0, UPT, UR4, 0x2, UPT ;  /* 0x000000020400788c */ /* 0x000fc8000bf05270 */
[----:B------:R-:W-:Y:S02]  /*5450*/  USEL UR5, URZ, 0x1, UP0 ;  /* 0x00000001ff057887 */ /* 0x000fe40008000000 */
[----:B------:R-:W-:-:S04]  /*5460*/  USEL UR21, UR4, URZ, UP0 ;  /* 0x000000ff04157287 */ /* 0x000fc80008000000 */
[----:B------:R-:W-:Y:S01]  /*5470*/  LOP3.LUT R8, R8, UR5, RZ, 0x3c, !PT ;  /* 0x0000000508087c12 */ /* 0x000fe2000f8e3cff */
[----:B------:R-:W-:Y:S07]  /*5480*/  @P2 BRA `(.L_x_102) ;  /* 0xfffffff800c82947 */ /* 0x000fee000383ffff */
[----:B------:R-:W2:Y:S01]  /*5490*/  S2UR UR8, SR_CgaCtaId ;  /* 0x00000000000879c3 */ /* 0x000ea20000008800 */
[----:B------:R-:W-:Y:S01]  /*54a0*/  ELECT P0, URZ, PT ;  /* 0x0000000000ff782f */ /* 0x000fe20003800000 */
[----:B------:R-:W-:Y:S01]  /*54b0*/  HFMA2 R0, -RZ, RZ, 0, 5.9604644775390625e-08 ;  /* 0x00000001ff007431 */ /* 0x000fe200000001ff */
[----:B------:R-:W-:-:S05]  /*54c0*/  UMOV UR4, 0x40 ;  /* 0x0000004000047882 */ /* 0x000fca0000000000 */
[----:B------:R-:W-:Y:S01]  /*54d0*/  UVIRTCOUNT.DEALLOC.SMPOOL 0x80 ;  /* 0x000000800000784c */ /* 0x000fe20000000000 */
[----:B------:R-:W-:Y:S02]  /*54e0*/  UISETP.NE.AND UP0, UPT, UR31, URZ, UPT ;  /* 0x000000ff1f00728c */ /* 0x000fe4000bf05270 */
[----:B--2---:R-:W-:-:S09]  /*54f0*/  ULEA UR8, UR8, UR4, 0x18 ;  /* 0x0000000408087291 */ /* 0x004fd2000f8ec0ff */
[----:B------:R2:W-:Y:S01]  /*5500*/  @P0 STS.U8 [UR8+0x1c], R0 ;  /* 0x00001c00ff000988 */ /* 0x0005e20008000008 */
[----:B------:R-:W-:Y:S05]  /*5510*/  BRA.U UP0, `(.L_x_103) ;  /* 0x0000000100587547 */ /* 0x000fea000b800000 */
[----:B------:R-:W-:Y:S01]  /*5520*/  UIADD3 UR5, UPT, UPT, UR17, 0x280, URZ ;  /* 0x0000028011057890 */ /* 0x000fe2000fffe0ff */
[----:B------:R-:W-:-:S03]  /*5530*/  SHF.L.U32 R2, R8, 0x1f, RZ ;  /* 0x0000001f08027819 */ /* 0x000fc600000006ff */
[----:B------:R-:W-:-:S09]  /*5540*/  ULEA UR4, UR21, UR5, 0x3 ;  /* 0x0000000515047291 */ /* 0x000fd2000f8e18ff */
[----:B------:R-:W1:Y:S02]  /*5550*/  SYNCS.PHASECHK.TRANS64.TRYWAIT P0, [UR4], R2 ;  /* 0x00000002ff0075a7 */ /* 0x000e640008001104 */
[----:B-1----:R-:W-:Y:S05]  /*5560*/  @!P0 BRA `(.L_x_104) ;  /* 0x0000004000788947 */ /* 0x002fea0003800000 */
.L_x_225:
[----:B------:R-:W-:-:S04]  /*5570*/  UIADD3 UR4, UPT, UPT, UR21, 0x1, URZ ;  /* 0x0000000115047890 */ /* 0x000fc8000fffe0ff */
[----:B------:R-:W-:-:S04]  /*5580*/  UISETP.NE.AND UP1, UPT, UR4, 0x2, UPT ;  /* 0x000000020400788c */ /* 0x000fc8000bf25270 */
[----:B---3--:R-:W-:Y:S02]  /*5590*/  USEL UR6, URZ, 0x1, UP1 ;  /* 0x00000001ff067887 */ /* 0x008fe40008800000 */
[----:B------:R-:W-:-:S04]  /*55a0*/  USEL UR4, UR4, URZ, UP1 ;  /* 0x000000ff04047287 */ /* 0x000fc80008800000 */
[----:B------:R-:W-:Y:S01]  /*55b0*/  ULEA UR4, UR4, UR5, 0x3 ;  /* 0x0000000504047291 */ /* 0x000fe2000f8e18ff */
[----:B-1----:R-:W-:-:S04]  /*55c0*/  LOP3.LUT R2, R8, UR6, RZ, 0x3c, !PT ;  /* 0x0000000608027c12 */ /* 0x002fc8000f8e3cff */
[----:B------:R-:W-:Y:S01]  /*55d0*/  SHF.L.U32 R2, R2, 0x1f, RZ ;  /* 0x0000001f02027819 */ /* 0x000fe200000006ff */
[----:B--2---:R-:W-:-:S04]  /*55e0*/  IMAD.U32 R0, RZ, RZ, UR4 ;  /* 0x00000004ff007e24 */ /* 0x004fc8000f8e00ff */
[----:B------:R1:W2:Y:S03]  /*55f0*/  SYNCS.PHASECHK.TRANS64.TRYWAIT P0, [R0+URZ], R2 ;  /* 0x00000002000075a7 */ /* 0x0002a600080011ff */
[----:B--2---:R-:W-:Y:S05]  /*5600*/  @!P0 NANOSLEEP.SYNCS 0x989680 ;  /* 0x009896800000895d */ /* 0x004fea0003900000 */
[----:B------:R-:W2:Y:S02]  /*5610*/  @!P0 SYNCS.PHASECHK.TRANS64 P0, [R0+URZ], R2 ;  /* 0x00000002000085a7 */ /* 0x000ea400080010ff */
[----:B--2---:R-:W-:Y:S05]  /*5620*/  @P0 BRA `(.L_x_105) ;  /* 0x0000000000200947 */ /* 0x004fea0003800000 */
.L_x_106:
[----:B--2---:R2:W3:Y:S02]  /*5630*/  SYNCS.PHASECHK.TRANS64.TRYWAIT P0, [R0+URZ], R2 ;  /* 0x00000002000075a7 */ /* 0x0044e400080011ff */
[----:B---3--:R-:W-:Y:S05]  /*5640*/  @!P0 NANOSLEEP.SYNCS 0x989680 ;  /* 0x009896800000895d */ /* 0x008fea0003900000 */
[----:B------:R-:W3:Y:S02]  /*5650*/  @!P0 SYNCS.PHASECHK.TRANS64 P0, [R0+URZ], R2 ;  /* 0x00000002000085a7 */ /* 0x000ee400080010ff */
[----:B---3--:R-:W-:Y:S05]  /*5660*/  @!P0 BRA `(.L_x_106) ;  /* 0xfffffffc00f08947 */ /* 0x008fea000383ffff */
[----:B------:R-:W-:Y:S05]  /*5670*/  BRA `(.L_x_105) ;  /* 0x00000000000c7947 */ /* 0x000fea0003800000 */
.L_x_103:
[----:B------:R-:W-:-:S04]  /*5680*/  UIADD3 UR4, UPT, UPT, UR17, 0x290, URZ ;  /* 0x0000029011047890 */ /* 0x000fc8000fffe0ff */
[----:B------:R-:W-:-:S09]  /*5690*/  UPRMT UR4, UR30, 0x654, UR4 ;  /* 0x000006541e047896 */ /* 0x000fd20008000004 */
[----:B------:R-:W-:Y:S03]  /*56a0*/  SYNCS.ARRIVE.TRANS64.RED.A1T0 RZ, [UR4], RZ ;  /* 0x000000ffffff79a7 */ /* 0x000fe60008100404 */
.L_x_105:
[----:B-12---:R-:W-:Y:S01]  /*56b0*/  SHF.L.U32 R2, RZ, 0x1f, RZ ;  /* 0x0000001fff027819 */ /* 0x006fe200000006ff */
[----:B------:R-:W-:Y:S01]  /*56c0*/  UIADD3 UR4, UPT, UPT, UR17, 0x290, URZ ;  /* 0x0000029011047890 */ /* 0x000fe2000fffe0ff */
[----:B------:R-:W-:Y:S02]  /*56d0*/  PLOP3.LUT P0, PT, PT, PT, UP0, 0x80, 0x8 ;  /* 0x000000000008781c */ /* 0x000fe40003f0f008 */
[----:B----4-:R-:W1:Y:S02]  /*56e0*/  SYNCS.PHASECHK.TRANS64.TRYWAIT P1, [UR17+0x290], R2 ;  /* 0x00029002ff0075a7 */ /* 0x010e640008021111 */
[----:B-1----:R-:W-:Y:S09]  /*56f0*/  @!P1 BRA `(.L_x_107) ;  /* 0x00000040002c9947 */ /* 0x002ff20003800000 */
.L_x_227:
[----:B------:R-:W-:Y:S01]  /*5700*/  @!UP0 UPRMT UR4, UR30, 0x654, UR4 ;  /* 0x000006541e048896 */ /* 0x000fe20008000004 */
[----:B------:R-:W-:Y:S01]  /*5710*/  LOP3.LUT R3, R3, 0xffff, RZ, 0xc0, !PT ;  /* 0x0000ffff03037812 */ /* 0x000fe200078ec0ff */
[----:B-1----:R-:W-:-:S03]  /*5720*/  IMAD.MOV.U32 R2, RZ, RZ, 0xffff ;  /* 0x0000ffffff027424 */ /* 0x002fc600078e00ff */
[----:B------:R-:W-:-:S04]  /*5730*/  SHF.R.U32.HI R3, RZ, 0x5, R3 ;  /* 0x00000005ff037819 */ /* 0x000fc80000011603 */
[----:B------:R-:W-:Y:S01]  /*5740*/  @!P0 SYNCS.ARRIVE.TRANS64.RED.A1T0 RZ, [UR4], RZ ;  /* 0x000000ffffff89a7 */ /* 0x000fe20008100404 */
[----:B------:R-:W-:Y:S01]  /*5750*/  NOP ;  /* 0x0000000000007918 */ /* 0x000fe20000000000 */
[----:B------:R-:W1:Y:S01]  /*5760*/  LDS R0, [UR8+0x14] ;  /* 0x00001408ff007984 */ /* 0x000e620008000800 */
[----:B------:R-:W-:-:S04]  /*5770*/  SHF.L.U32 R2, R2, R3, RZ ;  /* 0x0000000302027219 */ /* 0x000fc800000006ff */
[----:B-1----:R-:W-:-:S04]  /*5780*/  LOP3.LUT R0, R0, R2, RZ, 0xc0, !PT ;  /* 0x0000000200007212 */ /* 0x002fc800078ec0ff */
[----:B------:R-:W-:Y:S01]  /*5790*/  ISETP.NE.AND P0, PT, R0, R2, PT ;  /* 0x000000020000720c */ /* 0x000fe20003f05270 */
[----:B------:R-:W-:-:S05]  /*57a0*/  IMAD.MOV.U32 R0, RZ, RZ, 0x1 ;  /* 0x00000001ff007424 */ /* 0x000fca00078e00ff */
[----:B------:R-:W-:-:S07]  /*57b0*/  SHF.L.U32 R0, R0, R3, RZ ;  /* 0x0000000300007219 */ /* 0x000fce00000006ff */
[----:B------:R-:W-:Y:S05]  /*57c0*/  @P0 BRA `(.L_x_108) ;  /* 0x00000000005c0947 */ /* 0x000fea0003800000 */
[----:B------:R-:W1:Y:S02]  /*57d0*/  LDS R3, [UR8+0x18] ;  /* 0x00001808ff037984 */ /* 0x000e640008000800 */
[----:B-1----:R-:W-:-:S04]  /*57e0*/  LOP3.LUT R3, R3, R0, RZ, 0xc0, !PT ;  /* 0x0000000003037212 */ /* 0x002fc800078ec0ff */
[----:B------:R-:W-:-:S13]  /*57f0*/  ISETP.NE.AND P0, PT, R3, R0, PT ;  /* 0x000000000300720c */ /* 0x000fda0003f05270 */
[----:B------:R-:W-:Y:S05]  /*5800*/  @P0 BRA `(.L_x_109) ;  /* 0x0000000000400947 */ /* 0x000fea0003800000 */
[----:B------:R-:W-:Y:S01]  /*5810*/  R2UR UR4, R2 ;  /* 0x00000000020472ca */ /* 0x000fe200000e0000 */
[----:B------:R-:W1:Y:S01]  /*5820*/  S2R R3, SR_LANEID ;  /* 0x0000000000037919 */ /* 0x000e620000000000 */
[----:B------:R-:W-:-:S04]  /*5830*/  LOP3.LUT R0, RZ, R0, RZ, 0x33, !PT ;  /* 0x00000000ff007212 */ /* 0x000fc800078e33ff */
[----:B---3--:R-:W2:Y:S07]  /*5840*/  REDUX UR6, R0 ;  /* 0x00000000000673c4 */ /* 0x008eae0000000000 */
[----:B------:R-:W-:-:S03]  /*5850*/  ULOP3.LUT UR5, URZ, UR4, URZ, 0x33, !UPT ;  /* 0x00000004ff057292 */ /* 0x000fc6000f8e33ff */
[----:B------:R-:W-:Y:S02]  /*5860*/  VOTEU.ANY UR4, UPT, PT ;  /* 0x0000000000047886 */ /* 0x000fe400038e0100 */
[----:B------:R-:W-:Y:S01]  /*5870*/  UFLO.U32 UR4, UR4 ;  /* 0x00000004000472bd */ /* 0x000fe200080e0000 */
[----:B------:R-:W-:-:S04]  /*5880*/  IMAD.U32 R2, RZ, RZ, UR5 ;  /* 0x00000005ff027e24 */ /* 0x000fc8000f8e00ff */
[----:B------:R-:W3:Y:S02]  /*5890*/  REDUX UR7, R2 ;  /* 0x00000000020773c4 */ /* 0x000ee40000000000 */
[----:B------:R4:W-:Y:S01]  /*58a0*/  UTCATOMSWS.AND URZ, UR5 ;  /* 0x0000000500ff79e3 */ /* 0x0009e20008000000 */
[----:B--2---:R-:W-:Y:S01]  /*58b0*/  IMAD.U32 R0, RZ, RZ, UR6 ;  /* 0x00000006ff007e24 */ /* 0x004fe2000f8e00ff */
[----:B-1----:R-:W-:Y:S01]  /*58c0*/  ISETP.EQ.U32.AND P0, PT, R3, UR4, PT ;  /* 0x0000000403007c0c */ /* 0x002fe2000bf02070 */
[----:B---3--:R-:W-:-:S12]  /*58d0*/  IMAD.U32 R2, RZ, RZ, UR7 ;  /* 0x00000007ff027e24 */ /* 0x008fd8000f8e00ff */
[----:B------:R4:W-:Y:S04]  /*58e0*/  @P0 ATOMS.AND RZ, [UR8+0x14], R2 ;  /* 0x00001402ffff098c */ /* 0x0009e8000a800008 */
[----:B------:R4:W-:Y:S01]  /*58f0*/  @P0 ATOMS.AND RZ, [UR8+0x18], R0 ;  /* 0x00001800ffff098c */ /* 0x0009e2000a800008 */
[----:B------:R-:W-:Y:S05]  /*5900*/  BRA `(.L_x_110) ;  /* 0x0000000000147947 */ /* 0x000fea0003800000 */
.L_x_109:
[----:B------:R-:W-:Y:S02]  /*5910*/  MOV R2, 0x5930 ;  /* 0x0000593000027802 */ /* 0x000fe40000000f00 */
[----:B---3-5:R-:W-:Y:S05]  /*5920*/  CALL.REL.NOINC `($__internal_0_$__cuda_sm10x_tcgen05_guardrail_trap_col_being_dealloced_not_returned_by_alloc) ;  /* 0x0000004000447944 */ /* 0x028fea0003c00000 */
[----:B------:R-:W-:Y:S05]  /*5930*/  BRA `(.L_x_110) ;  /* 0x0000000000087947 */ /* 0x000fea0003800000 */
.L_x_108:
[----:B------:R-:W-:Y:S02]  /*5940*/  MOV R2, 0x5960 ;  /* 0x0000596000027802 */ /* 0x000fe40000000f00 */
[----:B---3-5:R-:W-:Y:S05]  /*5950*/  CALL.REL.NOINC `($__internal_2_$__cuda_sm10x_tcgen05_guardrail_trap_unallocated_columns_being_dealloced) ;  /* 0x0000004000507944 */ /* 0x028fea0003c00000 */
.L_x_110:
[----:B------:R-:W-:Y:S01]  /*5960*/  NOP ;  /* 0x0000000000007918 */ /* 0x000fe20000000000 */
[----:B----4-:R-:W-:Y:S05]  /*5970*/  EXIT ;  /* 0x000000000000794d */ /* 0x010fea0003800000 */
.L_x_82:
[----:B------:R-:W-:-:S09]  /*5980*/  UISETP.NE.OR UP0, UPT, UR18, 0x3, !UP3 ;  /* 0x000000031200788c */ /* 0x000fd2000df05670 */
[----:B------:R-:W-:Y:S05]  /*5990*/  BRA.U UP0, `(.L_x_111) ;  /* 0x0000000d00547547 */ /* 0x000fea000b800000 */
[----:B------:R-:W2:Y:S01]  /*59a0*/  LDCU.64 UR4, c[0x0][0x888] ;  /* 0x00011100ff0477ac */ /* 0x000ea20008000a00 */
[----:B------:R-:W3:Y:S01]  /*59b0*/  S2UR UR10, SR_CgaCtaId ;  /* 0x00000000000a79c3 */ /* 0x000ee20000008800 */
[----:B------:R-:W-:Y:S01]  /*59c0*/  HFMA2 R10, -RZ, RZ, 0, 5.9604644775390625e-08 ;  /* 0x00000001ff0a7431 */ /* 0x000fe200000001ff */
[----:B------:R-:W-:Y:S01]  /*59d0*/  MOV R9, RZ ;  /* 0x000000ff00097202 */ /* 0x000fe20000000f00 */
[----:B------:R-:W4:Y:S01]  /*59e0*/  LDCU UR27, c[0x0][0x370] ;  /* 0x00006e00ff1b77ac */ /* 0x000f220008000800 */
[----:B------:R-:W-:Y:S01]  /*59f0*/  HFMA2 R2, -RZ, RZ, 0, 0.00048828125 ;  /* 0x00001000ff027431 */ /* 0x000fe200000001ff */
[----:B------:R-:W4:Y:S03]  /*5a00*/  LDCU.128 UR28, c[0x0][0xb10] ;  /* 0x00016200ff1c77ac */ /* 0x000f260008000c00 */
[----:B------:R-:W1:Y:S01]  /*5a10*/  LDC.64 R12, c[0x0][0x348] ;  /* 0x0000d200ff0c7b82 */ /* 0x000e620000000a00 */
[----:B------:R-:W3:Y:S01]  /*5a20*/  LDCU UR26, c[0x0][0x374] ;  /* 0x00006e80ff1a77ac */ /* 0x000ee20008000800 */
[----:B------:R-:W3:Y:S01]  /*5a30*/  LDCU.64 UR24, c[0x0][0x890] ;  /* 0x00011200ff1877ac */ /* 0x000ee20008000a00 */
[----:B------:R-:W3:Y:S01]  /*5a40*/  LDCU UR18, c[0x0][0xb0c] ;  /* 0x00016180ff1277ac */ /* 0x000ee20008000800 */
[----:B--2---:R-:W-:Y:S01]  /*5a50*/  UISETP.NE.U32.AND UP0, UPT, UR4, URZ, UPT ;  /* 0x000000ff0400728c */ /* 0x004fe2000bf05070 */
[----:B------:R-:W2:Y:S01]  /*5a60*/  LDCU UR36, c[0x0][0xb20] ;  /* 0x00016400ff2477ac */ /* 0x000ea20008000800 */
[----:B------:R-:W2:Y:S01]  /*5a70*/  LDCU UR4, c[0x0][0xb30] ;  /* 0x00016600ff0477ac */ /* 0x000ea20008000800 */
[----:B------:R-:W-:Y:S01]  /*5a80*/  UMOV UR19, 0x400 ;  /* 0x0000040000137882 */ /* 0x000fe20000000000 */
[----:B----4-:R-:W-:-:S02]  /*5a90*/  UIMAD.WIDE.U32 UR6, UR27, UR28, URZ ;  /* 0x0000001c1b0672a5 */ /* 0x010fc4000f8e00ff */
[----:B---3--:R-:W-:Y:S02]  /*5aa0*/  UIMAD.WIDE.U32 UR8, UR26, UR31, URZ ;  /* 0x0000001f1a0872a5 */ /* 0x008fe4000f8e00ff */
[----:B------:R-:W-:Y:S02]  /*5ab0*/  ULEA UR19, UR10, UR19, 0x18 ;  /* 0x000000130a137291 */ /* 0x000fe4000f8ec0ff */
[----:B------:R-:W-:Y:S02]  /*5ac0*/  UISETP.NE.U32.AND UP6, UPT, UR24, URZ, UPT ;  /* 0x000000ff1800728c */ /* 0x000fe4000bfc5070 */
[----:B------:R-:W-:Y:S02]  /*5ad0*/  UIADD3 UR33, UPT, UPT, UR19, 0x240, URZ ;  /* 0x0000024013217890 */ /* 0x000fe4000fffe0ff */
[----:B------:R-:W-:Y:S02]  /*5ae0*/  UIADD3 UR32, UPT, UPT, UR19, 0x268, URZ ;  /* 0x0000026813207890 */ /* 0x000fe4000fffe0ff */
[----:B------:R-:W-:-:S02]  /*5af0*/  UISETP.NE.AND.EX UP5, UPT, UR5, URZ, UPT, UP0 ;  /* 0x000000ff0500728c */ /* 0x000fc4000bfa5300 */
[----:B------:R-:W-:Y:S01]  /*5b00*/  UISETP.NE.AND UP0, UPT, UR39, 0x1, UPT ;  /* 0x000000012700788c */ /* 0x000fe2000bf05270 */
[----:B------:R-:W-:Y:S01]  /*5b10*/  UMOV UR35, UR7 ;  /* 0x0000000700237c82 */ /* 0x000fe20008000000 */
[----:B------:R-:W-:Y:S01]  /*5b20*/  UMOV UR34, UR9 ;  /* 0x0000000900227c82 */ /* 0x000fe20008000000 */
[----:B------:R-:W-:Y:S02]  /*5b30*/  UISETP.NE.AND UP0, UPT, UR18, 0x1, UPT ;  /* 0x000000011200788c */ /* 0x000fe4000bf05270 */
[----:B------:R-:W-:Y:S02]  /*5b40*/  UPLOP3.LUT UP1, UPT, UPT, UPT, UPT, 0x40, 0x4 ;  /* 0x000000000004789c */ /* 0x000fe40003f2e870 */
[----:B------:R-:W-:Y:S01]  /*5b50*/  UISETP.GE.AND UP3, UPT, UR39, 0x1, UPT ;  /* 0x000000012700788c */ /* 0x000fe2000bf66270 */
[----:B------:R-:W3:Y:S01]  /*5b60*/  LDCU.64 UR16, c[0x0][0xb28] ;  /* 0x00016500ff1077ac */ /* 0x000ee20008000a00 */
[----:B------:R-:W-:Y:S02]  /*5b70*/  UISETP.NE.AND.EX UP6, UPT, UR25, URZ, UPT, UP6 ;  /* 0x000000ff1900728c */ /* 0x000fe4000bfc5360 */
[----:B------:R-:W-:-:S02]  /*5b80*/  UPRMT UR33, UR10, 0x654, UR33 ;  /* 0x000006540a217896 */ /* 0x000fc40008000021 */
[----:B------:R-:W-:Y:S02]  /*5b90*/  UPRMT UR32, URZ, 0x654, UR32 ;  /* 0x00000654ff207896 */ /* 0x000fe40008000020 */
[----:B------:R-:W-:Y:S02]  /*5ba0*/  USHF.R.U32.HI UR35, URZ, UR29, UR35 ;  /* 0x0000001dff237299 */ /* 0x000fe40008011623 */
[----:B--2---:R-:W-:Y:S02]  /*5bb0*/  USHF.R.U32.HI UR34, URZ, UR36, UR34 ;  /* 0x00000024ff227299 */ /* 0x004fe40008011622 */
[----:B------:R-:W-:Y:S02]  /*5bc0*/  UISETP.NE.AND UP0, UPT, UR30, 0x1, UPT ;  /* 0x000000011e00788c */ /* 0x000fe4000bf05270 */
[----:B-1----:R-:W-:-:S11]  /*5bd0*/  UISETP.NE.AND UP4, UPT, UR4, 0x1, UPT ;  /* 0x000000010400788c */ /* 0x002fd6000bf85270 */
.L_x_119:
[----:B------:R-:W-:Y:S04]  /*5be0*/  SHF.L.U32 R3, R9, 0x1f, RZ ;  /* 0x0000001f09037819 */ /* 0x000fe800000006ff */
[----:B-1----:R-:W1:Y:S02]  /*5bf0*/  SYNCS.PHASECHK.TRANS64.TRYWAIT P0, [UR19+0x260], R3 ;  /* 0x00026003ff0075a7 */ /* 0x002e640008001113 */
[----:B-1----:R-:W-:Y:S05]  /*5c00*/  @!P0 BRA `(.L_x_112) ;  /* 0x0000003c00008947 */ /* 0x002fea0003800000 */
.L_x_229:
[----:B------:R-:W2:Y:S01]  /*5c10*/  LDS.128 R4, [UR19+0x2a0] ;  /* 0x0002a013ff047984 */ /* 0x000ea20008000c00 */
[----:B------:R-:W-:Y:S01]  /*5c20*/  UISETP.GE.AND UP0, UPT, UR39, 0x1, UPT ;  /* 0x000000012700788c */ /* 0x000fe2000bf06270 */
[----:B------:R-:W-:Y:S01]  /*5c30*/  @!PT LDS RZ, [RZ] ;  /* 0x00000000fffff984 */ /* 0x000fe20000000800 */
[----:B------:R-:W-:Y:S01]  /*5c40*/  @!PT LDS RZ, [RZ] ;  /* 0x00000000fffff984 */ /* 0x000fe20000000800 */
[----:B------:R-:W-:Y:S01]  /*5c50*/  @!PT LDS RZ, [RZ] ;  /* 0x00000000fffff984 */ /* 0x000fe20000000800 */
[----:B------:R-:W-:Y:S01]  /*5c60*/  @!PT LDS RZ, [RZ] ;  /* 0x00000000fffff984 */ /* 0x000fe20000000800 */
[----:B------:R4:W-:Y:S06]  /*5c70*/  MEMBAR.ALL.CTA ;  /* 0x0000000000007992 */ /* 0x0009ec0000008000 */
[----:B----4-:R-:W4:Y:S02]  /*5c80*/  FENCE.VIEW.ASYNC.S ;  /* 0x00000000000073c6 */ /* 0x010f240000000000 */
[----:B----4-:R-:W-:Y:S01]  /*5c90*/  SYNCS.ARRIVE.TRANS64.RED.A1T0 RZ, [UR32], RZ ;  /* 0x000000ffffff79a7 */ /* 0x010fe20008100420 */
[----:B--2---:R-:W-:Y:S11]  /*5ca0*/  LOP3.LUT P0, RZ, R6, 0x1, RZ, 0xc0, !PT ;  /* 0x0000000106ff7812 */ /* 0x004ff6000780c0ff */
[----:B------:R-:W-:Y:S02]  /*5cb0*/  @!UPT UIADD3 URZ, UPT, UPT, URZ, URZ, URZ ;  /* 0x000000fffffff290 */ /* 0x000fe4000fffe0ff */
[----:B------:R-:W-:Y:S01]  /*5cc0*/  VOTEU.ANY UP3, P0 ;  /* 0x0000000000ff7886 */ /* 0x000fe20000060100 */
[----:B------:R-:W-:Y:S11]  /*5cd0*/  PLOP3.LUT P1, PT, PT, PT, UP3, 0x80, 0x8 ;  /* 0x000000000008781c */ /* 0x000ff60003f2f038 */
[----:B------:R-:W-:Y:S02]  /*5ce0*/  @!UPT UIADD3 URZ, UPT, UPT, URZ, URZ, URZ ;  /* 0x000000fffffff290 */ /* 0x000fe4000fffe0ff */
[----:B-1----:R-:W-:Y:S02]  /*5cf0*/  @P1 MOV R3, R4 ;  /* 0x0000000400031202 */ /* 0x002fe40000000f00 */
[----:B------:R-:W-:Y:S02]  /*5d00*/  @P1 LOP3.LUT R0, R5, 0xffff, RZ, 0xc0, !PT ;  /* 0x0000ffff05001812 */ /* 0x000fe400078ec0ff */
[----:B------:R-:W-:Y:S02]  /*5d10*/  @P1 R2UR UR5, R3 ;  /* 0x00000000030512ca */ /* 0x000fe400000e0000 */
[----:B------:R-:W-:Y:S11]  /*5d20*/  @P1 R2UR UR4, R0 ;  /* 0x00000000000412ca */ /* 0x000ff600000e0000 */
[----:B------:R-:W-:Y:S02]  /*5d30*/  @UP3 UMOV UR15, UR5 ;  /* 0x00000005000f3c82 */ /* 0x000fe40008000000 */
[----:B------:R-:W-:Y:S01]  /*5d40*/  @UP3 UMOV UR14, UR4 ;  /* 0x00000004000e3c82 */ /* 0x000fe20008000000 */
[----:B------:R-:W-:Y:S05]  /*5d50*/  BRA.U !UP0, `(.L_x_113) ;  /* 0x0000000108c07547 */ /* 0x000fea000b800000 */
[----:B------:R-:W-:Y:S02]  /*5d60*/  UIMAD.WIDE.U32 UR8, UR14, UR31, URZ ;  /* 0x0000001f0e0872a5 */ /* 0x000fe4000f8e00ff */
[----:B------:R-:W-:Y:S02]  /*5d70*/  UP2UR UR22, UPR, URZ, 0x4 ;  /* 0x00000004ff167883 */ /* 0x000fe40008000000 */
[----:B------:R-:W-:Y:S02]  /*5d80*/  UISETP.NE.AND UP2, UPT, UR30, 0x1, UPT ;  /* 0x000000011e00788c */ /* 0x000fe4000bf45270 */
[----:B------:R-:W-:Y:S02]  /*5d90*/  UIMAD.WIDE.U32 UR10, UR15, UR28, URZ ;  /* 0x0000001c0f0a72a5 */ /* 0x000fe4000f8e00ff */
[----:B------:R-:W-:Y:S02]  /*5da0*/  USEL UR4, UR26, UR34, !UP2 ;  /* 0x000000221a047287 */ /* 0x000fe4000d000000 */
[----:B------:R-:W-:Y:S02]  /*5db0*/  UISETP.NE.AND UP0, UPT, UR18, 0x1, UPT ;  /* 0x000000011200788c */ /* 0x000fe4000bf05270 */
[----:B------:R-:W-:Y:S02]  /*5dc0*/  UP2UR UR23, UPR, URZ, 0x2 ;  /* 0x00000002ff177883 */ /* 0x000fe40008000000 */
[----:B------:R-:W-:Y:S02]  /*5dd0*/  UISETP.NE.AND UP1, UPT, UR39, 0x1, UPT ;  /* 0x000000012700788c */ /* 0x000fe4000bf25270 */
[----:B---3--:R-:W-:Y:S02]  /*5de0*/  UIMAD.WIDE.U32 UR12, UR4, UR16, URZ ;  /* 0x00000010040c72a5 */ /* 0x008fe4000f8e00ff */
[----:B------:R-:W-:Y:S01]  /*5df0*/  USEL UR7, UR27, UR35, !UP0 ;  /* 0x000000231b077287 */ /* 0x000fe2000c000000 */
[----:B------:R-:W-:Y:S02]  /*5e00*/  UMOV UR5, UR9 ;  /* 0x0000000900057c82 */ /* 0x000fe40008000000 */
[----:B------:R-:W-:Y:S02]  /*5e10*/  USHF.R.U32.HI UR6, URZ, UR36, UR5 ;  /* 0x00000024ff067299 */ /* 0x000fe40008011605 */
[----:B------:R-:W-:Y:S02]  /*5e20*/  UIMAD.WIDE.U32 UR20, UR7, UR16, URZ ;  /* 0x00000010071472a5 */ /* 0x000fe4000f8e00ff */
[----:B------:R-:W-:Y:S02]  /*5e30*/  USEL UR6, UR14, UR6, !UP2 ;  /* 0x000000060e067287 */ /* 0x000fe4000d000000 */
[----:B------:R-:W-:Y:S01]  /*5e40*/  UISETP.NE.AND UP2, UPT, UR22, URZ, UPT ;  /* 0x000000ff1600728c */ /* 0x000fe2000bf45270 */
[----:B------:R-:W-:Y:S01]  /*5e50*/  UMOV UR5, UR11 ;  /* 0x0000000b00057c82 */ /* 0x000fe20008000000 */
[----:B------:R-:W-:Y:S02]  /*5e60*/  UIMAD.WIDE.U32 UR10, UR6, UR16, URZ ;  /* 0x00000010060a72a5 */ /* 0x000fe4000f8e00ff */
[----:B------:R-:W-:Y:S03]  /*5e70*/  USHF.R.U32.HI UR8, URZ, UR29, UR5 ;  /* 0x0000001dff087299 */ /* 0x000fe60008011605 */
[----:B------:R-:W-:Y:S02]  /*5e80*/  UMOV UR5, UR13 ;  /* 0x0000000d00057c82 */ /* 0x000fe40008000000 */
[----:B------:R-:W-:Y:S03]  /*5e90*/  @UP1 USHF.R.U32.HI UR4, URZ, UR17, UR5 ;  /* 0x00000011ff041299 */ /* 0x000fe60008011605 */
[----:B------:R-:W-:Y:S01]  /*5ea0*/  UMOV UR5, UR21 ;  /* 0x0000001500057c82 */ /* 0x000fe20008000000 */
[----:B------:R-:W-:Y:S02]  /*5eb0*/  UIMAD UR4, UR39, UR4, URZ ;  /* 0x00000004270472a4 */ /* 0x000fe4000f8e02ff */
[----:B------:R-:W-:Y:S02]  /*5ec0*/  @UP1 USHF.R.U32.HI UR7, URZ, UR17, UR5 ;  /* 0x00000011ff071299 */ /* 0x000fe40008011605 */
[----:B------:R-:W-:Y:S02]  /*5ed0*/  USEL UR5, UR15, UR8, !UP0 ;  /* 0x000000080f057287 */ /* 0x000fe4000c000000 */
[----:B------:R-:W-:Y:S02]  /*5ee0*/  UIMAD UR8, UR39, UR7, URZ ;  /* 0x00000007270872a4 */ /* 0x000fe4000f8e02ff */
[----:B------:R-:W-:Y:S03]  /*5ef0*/  UISETP.GE.AND UP0, UPT, UR6, UR4, UPT ;  /* 0x000000040600728c */ /* 0x000fe6000bf06270 */
[----:B------:R-:W-:Y:S01]  /*5f00*/  UMOV UR4, UR11 ;  /* 0x0000000b00047c82 */ /* 0x000fe20008000000 */
[----:B------:R-:W-:Y:S02]  /*5f10*/  UISETP.GE.OR UP0, UPT, UR5, UR8, UP0 ;  /* 0x000000080500728c */ /* 0x000fe40008706670 */
[----:B------:R-:W-:Y:S02]  /*5f20*/  USHF.R.U32.HI UR4, URZ, UR17, UR4 ;  /* 0x00000011ff047299 */ /* 0x000fe40008011604 */
[----:B------:R-:W-:Y:S02]  /*5f30*/  UIMAD.WIDE.U32 UR8, UR5, UR16, URZ ;  /* 0x00000010050872a5 */ /* 0x000fe4000f8e00ff */
[----:B------:R-:W-:Y:S04]  /*5f40*/  USEL UR10, UR6, UR4, !UP1 ;  /* 0x00000004060a7287 */ /* 0x000fe8000c800000 */
[----:B------:R-:W-:Y:S01]  /*5f50*/  UIADD3 UR11, UPT, UPT, -UR10, URZ, URZ ;  /* 0x000000ff0a0b7290 */ /* 0x000fe2000fffe1ff */
[----:B------:R-:W-:Y:S02]  /*5f60*/  @!UP0 UMOV UR4, UR9 ;  /* 0x0000000900048c82 */ /* 0x000fe40008000000 */
[----:B------:R-:W-:Y:S02]  /*5f70*/  @!UP0 USHF.R.U32.HI UR4, URZ, UR17, UR4 ;  /* 0x00000011ff048299 */ /* 0x000fe40008011604 */
[----:B------:R-:W-:Y:S02]  /*5f80*/  UIMAD UR8, UR39, UR11, UR6 ;  /* 0x0000000b270872a4 */ /* 0x000fe4000f8e0206 */
[----:B------:R-:W-:Y:S02]  /*5f90*/  @!UP0 USEL UR4, UR5, UR4, !UP1 ;  /* 0x0000000405048287 */ /* 0x000fe4000c800000 */
[----:B------:R-:W-:Y:S02]  /*5fa0*/  UISETP.NE.AND UP1, UPT, UR23, URZ, UPT ;  /* 0x000000ff1700728c */ /* 0x000fe4000bf25270 */
[----:B------:R-:W-:Y:S02]  /*5fb0*/  @!UP0 UIMAD UR8, UR7, UR8, UR4 ;  /* 0x00000008070882a4 */ /* 0x000fe4000f8e0204 */
[----:B------:R-:W-:Y:S02]  /*5fc0*/  @!UP0 UIADD3 UR9, UPT, UPT, UR10, -UR4, URZ ;  /* 0x800000040a098290 */ /* 0x000fe4000fffe0ff */
[----:B------:R-:W-:Y:S02]  /*5fd0*/  UIADD3 UR4, UPT, UPT, -UR5, URZ, URZ ;  /* 0x000000ff05047290 */ /* 0x000fe4000fffe1ff */
[----:B------:R-:W-:Y:S02]  /*5fe0*/  UIADD3 UR7, UPT, UPT, -UR6, URZ, URZ ;  /* 0x000000ff06077290 */ /* 0x000fe4000fffe1ff */
[----:B------:R-:W-:Y:S02]  /*5ff0*/  @!UP0 UIMAD UR6, UR9, UR39, UR5 ;  /* 0x00000027090682a4 */ /* 0x000fe4000f8e0205 */
[----:B------:R-:W-:Y:S02]  /*6000*/  UIMAD UR15, UR18, UR4, UR15 ;  /* 0x00000004120f72a4 */ /* 0x000fe4000f8e020f */
[----:B------:R-:W-:Y:S01]  /*6010*/  UIMAD UR14, UR30, UR7, UR14 ;  /* 0x000000071e0e72a4 */ /* 0x000fe2000f8e020e */
[----:B------:R-:W-:Y:S02]  /*6020*/  @!UP0 UMOV UR5, UR8 ;  /* 0x0000000800058c82 */ /* 0x000fe40008000000 */
[----:B------:R-:W-:Y:S02]  /*6030*/  UIMAD UR15, UR5, UR18, UR15 ;  /* 0x00000012050f72a4 */ /* 0x000fe4000f8e020f */
[----:B------:R-:W-:Y:S11]  /*6040*/  UIMAD UR14, UR6, UR30, UR14 ;  /* 0x0000001e060e72a4 */ /* 0x000ff6000f8e020e */
[----:B------:R-:W-:Y:S01]  /*6050*/  @!UPT UIADD3 URZ, UPT, UPT, URZ, URZ, URZ ;  /* 0x000000fffffff290 */ /* 0x000fe2000fffe0ff */
.L_x_113:
[----:B------:R-:W1:Y:S01]  /*6060*/  @!UP4 LDCU.128 UR8, c[0x0][0xb10] ;  /* 0x00016200ff08c7ac */ /* 0x000e620008000c00 */
[----:B------:R-:W-:Y:S02]  /*6070*/  ISETP.NE.U32.AND P2, PT, RZ, UR24, PT ;  /* 0x00000018ff007c0c */ /* 0x000fe4000bf45070 */
[----:B------:R-:W-:Y:S02]  /*6080*/  SHF.L.U32 R3, R10, 0x1f, RZ ;  /* 0x0000001f0a037819 */ /* 0x000fe400000006ff */
[----:B------:R-:W-:Y:S01]  /*6090*/  ISETP.NE.AND.EX P2, PT, RZ, UR25, PT, P2 ;  /* 0x00000019ff007c0c */ /* 0x000fe2000bf45320 */
[----:B------:R-:W2:Y:S01]  /*60a0*/  @!UP4 LDCU UR5, c[0x0][0xb0c] ;  /* 0x00016180ff05c7ac */ /* 0x000ea20008000800 */
[----:B-1----:R-:W-:Y:S07]  /*60b0*/  UIMAD.WIDE.U32 UR6, UR15, UR8, URZ ;  /* 0x000000080f0672a5 */ /* 0x002fee000f8e00ff */
[----:B------:R-:W-:Y:S01]  /*60c0*/  @!UP4 UMOV UR4, UR7 ;  /* 0x000000070004cc82 */ /* 0x000fe20008000000 */
[----:B--2---:R-:W-:Y:S02]  /*60d0*/  @!UP4 UISETP.NE.AND UP0, UPT, UR5, 0x1, UPT ;  /* 0x000000010500c88c */ /* 0x004fe4000bf05270 */
[----:B------:R-:W-:Y:S02]  /*60e0*/  @!UP4 USHF.R.U32.HI UR4, URZ, UR9, UR4 ;  /* 0x00000009ff04c299 */ /* 0x000fe40008011604 */
[----:B------:R-:W-:Y:S02]  /*60f0*/  UIMAD.WIDE.U32 UR6, UR14, UR11, URZ ;  /* 0x0000000b0e0672a5 */ /* 0x000fe4000f8e00ff */
[----:B------:R-:W-:Y:S02]  /*6100*/  @!UP4 USEL UR8, UR15, UR4, !UP0 ;  /* 0x000000040f08c287 */ /* 0x000fe4000c000000 */
[----:B------:R-:W-:Y:S03]  /*6110*/  @!UP4 UISETP.NE.AND UP0, UPT, UR10, 0x1, UPT ;  /* 0x000000010a00c88c */ /* 0x000fe6000bf05270 */
[----:B------:R-:W-:Y:S02]  /*6120*/  @!UP4 UMOV UR6, UR7 ;  /* 0x000000070006cc82 */ /* 0x000fe40008000000 */
[----:B------:R-:W1:Y:S02]  /*6130*/  @!UP4 LDCU UR4, c[0x0][0xb20] ;  /* 0x00016400ff04c7ac */ /* 0x000e640008000800 */
[----:B-1----:R-:W-:Y:S04]  /*6140*/  @!UP4 USHF.R.U32.HI UR6, URZ, UR4, UR6 ;  /* 0x00000004ff06c299 */ /* 0x002fe80008011606 */
[----:B------:R-:W-:Y:S04]  /*6150*/  @!UP4 USEL UR6, UR14, UR6, !UP0 ;  /* 0x000000060e06c287 */ /* 0x000fe8000c000000 */
[----:B------:R-:W-:Y:S02]  /*6160*/  @!UP4 UIADD3 UR4, UPT, UPT, -UR8, UR6, URZ ;  /* 0x000000060804c290 */ /* 0x000fe4000fffe1ff */
[----:B------:R-:W-:Y:S02]  /*6170*/  @!UP4 UIADD3 UR6, UPT, UPT, UR8, -UR6, URZ ;  /* 0x800000060806c290 */ /* 0x000fe4000fffe0ff */
[----:B------:R-:W-:Y:S02]  /*6180*/  @!UP4 UIMAD UR15, UR4, UR5, UR15 ;  /* 0x00000005040fc2a4 */ /* 0x000fe4000f8e020f */
[----:B------:R-:W-:Y:S01]  /*6190*/  @!UP4 UIMAD UR14, UR6, UR10, UR14 ;  /* 0x0000000a060ec2a4 */ /* 0x000fe2000f8e020e */
[----:B------:R-:W-:Y:S11]  /*61a0*/  BRA.U UP1, `(.L_x_114) ;  /* 0x0000000101107547 */ /* 0x000ff6000b800000 */
[----:B------:R-:W-:Y:S04]  /*61b0*/  MOV R8, UR38 ;  /* 0x0000002600087c02 */ /* 0x000fe80008000f00 */
[----:B------:R-:W-:Y:S04]  /*61c0*/  SHF.L.U32 R8, R8, 0x1f, RZ ;  /* 0x0000001f08087819 */ /* 0x000fe800000006ff */
[----:B------:R-:W1:Y:S02]  /*61d0*/  SYNCS.PHASECHK.TRANS64.TRYWAIT P0, [UR19+0x258], R8 ;  /* 0x00025808ff0075a7 */ /* 0x000e640008001113 */
[----:B-1----:R-:W-:Y:S05]  /*61e0*/  @!P0 BRA `(.L_x_115) ;  /* 0x0000003400a08947 */ /* 0x002fea0003800000 */
.L_x_114:
[----:B------:R-:W-:Y:S05]  /*61f0*/  BRA.U !UP6, `(.L_x_116) ;  /* 0x000000010e387547 */ /* 0x000fea000b800000 */
[----:B------:R-:W-:Y:S01]  /*6200*/  UPLOP3.LUT UP2, UPT, UPT, UPT, UP5, 0x80, 0x8 ;  /* 0x000000000008789c */ /* 0x000fe20003f4f050 */
[----:B-1----:R-:W-:Y:S01]  /*6210*/  HFMA2 R0, -RZ, RZ, 0, 5.9604644775390625e-08 ;  /* 0x00000001ff007431 */ /* 0x002fe200000001ff */
[----:B------:R-:W1:Y:S01]  /*6220*/  LDCU.64 UR8, c[0x0][0x358] ;  /* 0x00006b00ff0877ac */ /* 0x000e620008000a00 */
[----:B------:R-:W-:Y:S03]  /*6230*/  IMAD.MOV.U32 R79, RZ, RZ, 0x1 ;  /* 0x00000001ff4f7424 */ /* 0x000fe600078e00ff */
[----:B------:R-:W-:Y:S05]  /*6240*/  PLOP3.LUT P0, PT, PT, PT, UP2, 0x80, 0x8 ;  /* 0x000000000008781c */ /* 0x000fea0003f0f028 */
[----:B------:R-:W2:Y:S01]  /*6250*/  @UP2 LDCU.64 UR4, c[0x0][0x888] ;  /* 0x00011100ff0427ac */ /* 0x000ea20008000a00 */
[----:B------:R-:W-:Y:S07]  /*6260*/  @UP2 UIMAD UR6, UR46, UR24, URZ ;  /* 0x000000182e0622a4 */ /* 0x000fee000f8e02ff */
[----:B------:R-:W-:Y:S01]  /*6270*/  @!P0 PRMT R79, R0, 0x7610, R79 ;  /* 0x00007610004f8816 */ /* 0x000fe2000000004f */
[----:B--2---:R-:W-:Y:S06]  /*6280*/  @UP2 UIMAD.WIDE UR4, UR6, 0x4, UR4 ;  /* 0x00000004060428a5 */ /* 0x004fec000f8e0204 */
[----:B------:R-:W-:Y:S01]  /*6290*/  IMAD.U32 R14, RZ, RZ, UR4 ;  /* 0x00000004ff0e7e24 */ /* 0x000fe2000f8e00ff */
[----:B------:R-:W-:Y:S04]  /*62a0*/  MOV R15, UR5 ;  /* 0x00000005000f7c02 */ /* 0x000fe80008000f00 */
[----:B------:R-:W2:Y:S01]  /*62b0*/  @!UP2 LDCU UR4, c[0x0][0x880] ;  /* 0x00011000ff04a7ac */ /* 0x000ea20008000800 */
[----:B-1---5:R4:W5:Y:S02]  /*62c0*/  @P0 LDG.E R39, desc[UR8][R14.64] ;  /* 0x000000080e270981 */ /* 0x022964000c1e1900 */
[----:B--2-4-:R-:W-:Y:S07]  /*62d0*/  @!P0 IMAD.U32 R39, RZ, RZ, UR4 ;  /* 0x00000004ff278e24 */ /* 0x014fee000f8e00ff */
.L_x_116:
[----:B-----5:R-:W-:Y:S01]  /*62e0*/  @!P2 FSETP.EQ.AND P0, PT, R39, RZ, PT ;  /* 0x000000ff2700a20b */ /* 0x020fe20003f02000 */
[----:B------:R-:W-:Y:S01]  /*62f0*/  @!UPT UIADD3 URZ, UPT, UPT, URZ, URZ, URZ ;  /* 0x000000fffffff290 */ /* 0x000fe2000fffe0ff */
[----:B------:R-:W-:Y:S11]  /*6300*/  @!P2 BRA `(.L_x_117) ;  /* 0x000000000014a947 */ /* 0x000ff60003800000 */
[----:B------:R-:W-:Y:S02]  /*6310*/  LOP3.LUT P2, RZ, R79, 0xff, RZ, 0xc0, !PT ;  /* 0x000000ff4fff7812 */ /* 0x000fe4000784c0ff */
[----:B------:R-:W-:Y:S04]  /*6320*/  PLOP3.LUT P0, PT, PT, PT, UP2, 0x80, 0x8 ;  /* 0x000000000008781c */ /* 0x000fe80003f0f028 */
[----:B------:R-:W-:Y:S07]  /*6330*/  PLOP3.LUT P0, PT, P0, PT, PT, 0x8, 0x80 ;  /* 0x000000000080781c */ /* 0x000fee000070e170 */
[----:B------:R-:W-:Y:S11]  /*6340*/  @P2 FSETP.EQ.AND P0, PT, R39, RZ, PT ;  /* 0x000000ff2700220b */ /* 0x000ff60003f02000 */
[----:B------:R-:W-:Y:S02]  /*6350*/  @!UPT UIADD3 URZ, UPT, UPT, URZ, URZ, URZ ;  /* 0x000000fffffff290 */ /* 0x000fe4000fffe0ff */
.L_x_117:
[----:B------:R-:W2:Y:S01]  /*6360*/  SYNCS.PHASECHK.TRANS64.TRYWAIT P2, [UR19+0x248], R3 ;  /* 0x00024803ff0075a7 */ /* 0x000ea20008041113 */
[----:B------:R-:W-:Y:S04]  /*6370*/  @P1 SHF.R.U32.HI R4, RZ, 0x10, R5 ;  /* 0x00000010ff041819 */ /* 0x000fe80000011605 */
[----:B------:R-:W-:Y:S02]  /*6380*/  @P1 R2UR UR46, R4 ;  /* 0x00000000042e12ca */ /* 0x000fe400000e0000 */
[----:B------:R-:W-:Y:S01]  /*6390*/  ELECT P1, URZ, PT ;  /* 0x0000000000ff782f */ /* 0x000fe20003820000 */
[----:B------:R-:W-:Y:S01]  /*63a0*/  @!UPT UIADD3 URZ, UPT, UPT, URZ, URZ, URZ ;  /* 0x000000fffffff290 */ /* 0x000fe2000fffe0ff */
[----:B--2---:R-:W-:Y:S11]  /*63b0*/  @!P2 BRA `(.L_x_118) ;  /* 0x000000340044a947 */ /* 0x004ff60003800000 */
.L_x_232:
[----:B------:R-:W-:Y:S02]  /*63c0*/  PLOP3.LUT P1, PT, P0, P1, PT, 0xf2, 0x2f ;  /* 0x00000000002f781c */ /* 0x000fe40000723e72 */
[----:B------:R-:W-:Y:S02]  /*63d0*/  R2UR UR37, R83 ;  /* 0x00000000532572ca */ /* 0x000fe400000e0000 */
[----:B------:R-:W-:Y:S02]  /*63e0*/  LOP3.LUT R10, R10, 0x1, RZ, 0x3c, !PT ;  /* 0x000000010a0a7812 */ /* 0x000fe400078e3cff */
[----:B------:R-:W-:Y:S07]  /*63f0*/  LOP3.LUT R9, R9, 0x1, RZ, 0x3c, !PT ;  /* 0x0000000109097812 */ /* 0x000fee00078e3cff */
[----:B------:R-:W-:Y:S01]  /*6400*/  VOTEU.ALL UP0, P1 ;  /* 0x0000000000ff7886 */ /* 0x000fe20000800000 */
[----:B-1----:R-:W-:Y:S04]  /*6410*/  @!P1 IADD3 R3, P0, PT, R12, 0x580, RZ ;  /* 0x000005800c039810 */ /* 0x002fe80007f1e0ff */
[----:B------:R-:W1:Y:S01]  /*6420*/  @!UP0 LDCU.128 UR20, c[0x0][0x980] ;  /* 0x00013000ff1487ac */ /* 0x000e620008000c00 */
[----:B------:R-:W-:Y:S01]  /*6430*/  @!P1 IMAD.X R0, RZ, RZ, R13, P0 ;  /* 0x000000ffff009224 */ /* 0x000fe200000e060d */
[----:B------:R-:W2:Y:S01]  /*6440*/  @!UP0 LDCU.64 UR6, c[0x0][0x990] ;  /* 0x00013200ff0687ac */ /* 0x000ea20008000a00 */
[----:B------:R-:W-:Y:S02]  /*6450*/  @!UP0 USHF.L.U32 UR11, UR45, 0x6, URZ ;  /* 0x000000062d0b8899 */ /* 0x000fe400080006ff */
[----:B------:R-:W-:Y:S02]  /*6460*/  @!UP0 USHF.L.U32 UR10, UR47, 0x6, URZ ;  /* 0x000000062f0a8899 */ /* 0x000fe400080006ff */
[----:B-1----:R-:W-:Y:S02]  /*6470*/  UIMAD.WIDE.U32 UR4, UR11, UR21, URZ ;  /* 0x000000150b0472a5 */ /* 0x002fe4000f8e00ff */
[----:B------:R-:W-:Y:S02]  /*6480*/  @!UP0 UISETP.NE.AND UP1, UPT, UR20, 0x1, UPT ;  /* 0x000000011400888c */ /* 0x000fe4000bf25270 */
[----:B------:R-:W-:Y:S02]  /*6490*/  @!UP0 UIADD3 UR8, UPT, UPT, UR19, 0x400, URZ ;  /* 0x0000040013088890 */ /* 0x000fe4000fffe0ff */
[----:B------:R-:W-:Y:S02]  /*64a0*/  @!UP0 UIADD3 UR9, UPT, UPT, UR19, 0x240, URZ ;  /* 0x0000024013098890 */ /* 0x000fe4000fffe0ff */
[----:B------:R-:W-:Y:S02]  /*64b0*/  UIADD3 UR47, UPT, UPT, UR14, UR37, URZ ;  /* 0x000000250e2f7290 */ /* 0x000fe4000fffe0ff */
[----:B------:R-:W-:Y:S01]  /*64c0*/  UIADD3 UR45, UPT, UPT, UR15, UR63, URZ ;  /* 0x0000003f0f2d7290 */ /* 0x000fe2000fffe0ff */
[----:B------:R-:W-:Y:S02]  /*64d0*/  @!UP0 UMOV UR4, UR5 ;  /* 0x0000000500048c82 */ /* 0x000fe40008000000 */
[----:B------:R-:W-:Y:S04]  /*64e0*/  @!UP0 USHF.R.U32.HI UR4, URZ, UR22, UR4 ;  /* 0x00000016ff048299 */ /* 0x000fe80008011604 */
[----:B------:R-:W-:Y:S02]  /*64f0*/  @!UP0 USEL UR12, UR11, UR4, !UP1 ;  /* 0x000000040b0c8287 */ /* 0x000fe4000c800000 */
[----:B------:R-:W-:Y:S02]  /*6500*/  @!UP0 UISETP.NE.AND UP1, UPT, UR23, 0x1, UPT ;  /* 0x000000011700888c */ /* 0x000fe4000bf25270 */
[----:B--2---:R-:W-:Y:S02]  /*6510*/  UIMAD.WIDE.U32 UR4, UR12, UR6, URZ ;  /* 0x000000060c0472a5 */ /* 0x004fe4000f8e00ff */
[----:B------:R-:W-:Y:S04]  /*6520*/  @!UP0 UPRMT UR6, URZ, 0x40, URZ ;  /* 0x00000040ff068896 */ /* 0x000fe800080000ff */
[----:B------:R-:W-:Y:S01]  /*6530*/  @!UP0 UPRMT UR6, UR6, 0x5410, URZ ;  /* 0x0000541006068896 */ /* 0x000fe200080000ff */
[----:B------:R-:W-:Y:S02]  /*6540*/  @!UP0 UMOV UR4, UR5 ;  /* 0x0000000500048c82 */ /* 0x000fe40008000000 */
[----:B------:R-:W-:Y:S04]  /*6550*/  @!UP0 USHF.R.U32.HI UR4, URZ, UR7, UR4 ;  /* 0x00000007ff048299 */ /* 0x000fe80008011604 */
[----:B------:R-:W-:Y:S02]  /*6560*/  @!UP0 USEL UR13, UR12, UR4, !UP1 ;  /* 0x000000040c0d8287 */ /* 0x000fe4000c800000 */
[----:B------:R-:W-:Y:S02]  /*6570*/  @!UP0 UIADD3 UR4, UPT, UPT, -UR12, URZ, URZ ;  /* 0x000000ff0c048290 */ /* 0x000fe4000fffe1ff */
[----:B------:R-:W-:Y:S02]  /*6580*/  @!UP0 UIADD3 UR5, UPT, UPT, -UR13, URZ, URZ ;  /* 0x000000ff0d058290 */ /* 0x000fe4000fffe1ff */
[----:B------:R-:W-:Y:S02]  /*6590*/  @!UP0 UIMAD UR11, UR20, UR4, UR11 ;  /* 0x00000004140b82a4 */ /* 0x000fe4000f8e020b */
[----:B------:R-:W-:Y:S01]  /*65a0*/  @!UP0 UIMAD UR12, UR23, UR5, UR12 ;  /* 0x00000005170c82a4 */ /* 0x000fe2000f8e020c */
[----:B------:R-:W-:Y:S01]  /*65b0*/  @!P1 R2UR UR4, R0 ;  /* 0x00000000000492ca */ /* 0x000fe200000e0000 */
[----:B------:R-:W-:Y:S01]  /*65c0*/  VOTEU.ALL UP0, P1 ;  /* 0x0000000000ff7886 */ /* 0x000fe20000800000 */
[----:B------:R-:W-:Y:S01]  /*65d0*/  @!P1 R2UR UR5, R3 ;  /* 0x00000000030592ca */ /* 0x000fe200000e0000 */
[----:B------:R-:W-:Y:S10]  /*65e0*/  UPLOP3.LUT UP1, UPT, UPT, UPT, UPT, 0x80, 0x8 ;  /* 0x000000000008789c */ /* 0x000ff40003f2f070 */
[----:B------:R-:W-:Y:S02]  /*65f0*/  IMAD.U32 R5, RZ, RZ, UR4 ;  /* 0x00000004ff057e24 */ /* 0x000fe4000f8e00ff */
[----:B------:R-:W-:Y:S03]  /*6600*/  IMAD.U32 R4, RZ, RZ, UR5 ;  /* 0x00000005ff047e24 */ /* 0x000fe6000f8e00ff */
[----:B------:R-:W-:Y:S02]  /*6610*/  @!P1 R2UR UR5, R5 ;  /* 0x00000000050592ca */ /* 0x000fe400000e0000 */
[----:B------:R-:W-:Y:S11]  /*6620*/  @!P1 R2UR UR4, R4 ;  /* 0x00000000040492ca */ /* 0x000ff600000e0000 */
[----:B------:R-:W-:Y:S02]  /*6630*/  @!UPT UIADD3 URZ, UPT, UPT, URZ, URZ, URZ ;  /* 0x000000fffffff290 */ /* 0x000fe4000fffe0ff */
[----:B------:R1:W-:Y:S01]  /*6640*/  @!UP0 UTMALDG.4D.IM2COL [UR8], [UR4], UR6 ;  /* 0x00000008040083b4 */ /* 0x0003e20008058006 */
[----:B------:R1:W-:Y:S01]  /*6650*/  @!P1 SYNCS.ARRIVE.TRANS64.RED.A0TR RZ, [UR19+0x240], R2 ;  /* 0x00024002ffff99a7 */ /* 0x0003e20008300413 */
[----:B------:R-:W-:Y:S01]  /*6660*/  SYNCS.ARRIVE.TRANS64.RED.A1T0 RZ, [UR33], RZ ;  /* 0x000000ffffff79a7 */ /* 0x000fe20008100421 */
[----:B------:R-:W-:Y:S05]  /*6670*/  BRA.U UP3, `(.L_x_119) ;  /* 0xfffffff503587547 */ /* 0x000fea000b83ffff */
[----:B------:R-:W-:Y:S07]  /*6680*/  MOV R0, UR19 ;  /* 0x0000001300007c02 */ /* 0x000fee0008000f00 */
.L_x_120:
[----:B-1----:R-:W-:-:S04]  /*6690*/  SHF.L.U32 R2, R10, 0x1f, RZ ;  /* 0x0000001f0a027819 */ /* 0x002fc800000006ff */
[----:B------:R1:W2:Y:S03]  /*66a0*/  SYNCS.PHASECHK.TRANS64.TRYWAIT P0, [R0+URZ+0x248], R2 ;  /* 0x00024802000075a7 */ /* 0x0002a600080011ff */
[----:B--2---:R-:W-:Y:S05]  /*66b0*/  @!P0 NANOSLEEP.SYNCS 0x989680 ;  /* 0x009896800000895d */ /* 0x004fea0003900000 */
[----:B------:R-:W2:Y:S02]  /*66c0*/  @!P0 SYNCS.PHASECHK.TRANS64 P0, [R0+URZ+0x248], R2 ;  /* 0x00024802000085a7 */ /* 0x000ea400080010ff */
[----:B--23--:R-:W-:Y:S05]  /*66d0*/  @P0 EXIT ;  /* 0x000000000000094d */ /* 0x00cfea0003800000 */
[----:B------:R-:W-:Y:S05]  /*66e0*/  BRA `(.L_x_120) ;  /* 0xfffffffc00e87947 */ /* 0x000fea000383ffff */
.L_x_111:
[----:B------:R-:W-:-:S06]  /*66f0*/  UISETP.GE.AND UP0, UPT, UR18, 0x4, UPT ;  /* 0x000000041200788c */ /* 0x000fcc000bf06270 */
[----:B------:R-:W-:-:S13]  /*6700*/  PLOP3.LUT P0, PT, PT, PT, UP0, 0x80, 0x8 ;  /* 0x000000000008781c */ /* 0x000fda0003f0f008 */
[----:B-1----:R-:W-:Y:S05]  /*6710*/  @!P0 EXIT ;  /* 0x000000000000894d */ /* 0x002fea0003800000 */
[----:B------:R-:W1:Y:S08]  /*6720*/  S2UR UR4, SR_CgaCtaId ;  /* 0x00000000000479c3 */ /* 0x000e700000008800 */
[----:B------:R-:W-:Y:S01]  /*6730*/  BAR.SYNC.DEFER_BLOCKING 0x6, 0xa0 ;  /* 0x0182800000007b1d */ /* 0x000fe20000010000 */
[C---:B------:R-:W-:Y:S01]  /*6740*/  IMAD.SHL.U32 R3, R69.reuse, 0x40, RZ ;  /* 0x0000004045037824 */ /* 0x040fe200078e00ff */
[----:B------:R-:W-:Y:S01]  /*6750*/  SHF.R.U32.HI R6, RZ, 0x1, R69 ;  /* 0x00000001ff067819 */ /* 0x000fe20000011645 */
[----:B------:R-:W-:Y:S01]  /*6760*/  IMAD.SHL.U32 R0, R80, 0x800, RZ ;  /* 0x0000080050007824 */ /* 0x000fe200078e00ff */
[----:B------:R-:W-:Y:S01]  /*6770*/  CS2R R86, SRZ ;  /* 0x0000000000567805 */ /* 0x000fe2000001ff00 */
[----:B------:R-:W-:Y:S01]  /*6780*/  IMAD.SHL.U32 R78, R69, 0x8, RZ ;  /* 0x00000008454e7824 */ /* 0x000fe200078e00ff */
[----:B------:R-:W-:Y:S01]  /*6790*/  UMOV UR44, 0x400 ;  /* 0x00000400002c7882 */ /* 0x000fe20000000000 */
[C---:B------:R-:W-:Y:S01]  /*67a0*/  LOP3.LUT R7, R3.reuse, 0x180, RZ, 0xc0, !PT ;  /* 0x0000018003077812 */ /* 0x040fe200078ec0ff */
[----:B------:R-:W2:Y:S01]  /*67b0*/  LDC.64 R74, c[0x0][0x888] ;  /* 0x00022200ff4a7b82 */ /* 0x000ea20000000a00 */
[----:B------:R-:W-:Y:S01]  /*67c0*/  LOP3.LUT R3, R3, 0x640, RZ, 0xc0, !PT ;  /* 0x0000064003037812 */ /* 0x000fe200078ec0ff */
[----:B------:R-:W-:Y:S01]  /*67d0*/  IMAD.U32 R37, R69, 0x10000, RZ ;  /* 0x0001000045257824 */ /* 0x000fe200078e00ff */
[----:B------:R-:W-:Y:S01]  /*67e0*/  LOP3.LUT R6, R7, 0x20, R6, 0xf8, !PT ;  /* 0x0000002007067812 */ /* 0x000fe200078ef806 */
[----:B------:R-:W-:Y:S01]  /*67f0*/  IMAD.MOV.U32 R36, RZ, RZ, RZ ;  /* 0x000000ffff247224 */ /* 0x000fe200078e00ff */
[----:B------:R-:W-:Y:S01]  /*6800*/  LOP3.LUT R0, R3, 0x800, R0, 0xf8, !PT ;  /* 0x0000080003007812 */ /* 0x000fe200078ef800 */
[----:B------:R-:W-:Y:S01]  /*6810*/  IMAD.MOV.U32 R85, RZ, RZ, RZ ;  /* 0x000000ffff557224 */ /* 0x000fe200078e00ff */
[----:B------:R-:W-:Y:S01]  /*6820*/  LOP3.LUT R78, R6, 0x30, R78, 0x78, !PT ;  /* 0x00000030064e7812 */ /* 0x000fe200078e784e */
[----:B------:R-:W3:Y:S01]  /*6830*/  LDC.64 R76, c[0x0][0x890] ;  /* 0x00022400ff4c7b82 */ /* 0x000ee20000000a00 */
[----:B------:R-:W4:Y:S02]  /*6840*/  LDCU UR50, c[0x0][0x370] ;  /* 0x00006e00ff3277ac */ /* 0x000f240008000800 */
[----:B------:R-:W-:Y:S01]  /*6850*/  LOP3.LUT R78, R0, R78, RZ, 0xfc, !PT ;  /* 0x0000004e004e7212 */ /* 0x000fe200078efcff */
[----:B------:R-:W-:Y:S01]  /*6860*/  IMAD.SHL.U32 R0, R80, 0x200000, RZ ;  /* 0x0020000050007824 */ /* 0x000fe200078e00ff */
[----:B------:R-:W2:Y:S03]  /*6870*/  LDCU UR42, c[0x0][0xb0c] ;  /* 0x00016180ff2a77ac */ /* 0x000ea60008000800 */
[----:B------:R-:W2:Y:S01]  /*6880*/  LDC.64 R72, c[0x0][0x8b0] ;  /* 0x00022c00ff487b82 */ /* 0x000ea20000000a00 */
[----:B-1----:R-:W-:Y:S01]  /*6890*/  ULEA UR44, UR4, UR44, 0x18 ;  /* 0x0000002c042c7291 */ /* 0x002fe2000f8ec0ff */
[----:B------:R-:W-:Y:S01]  /*68a0*/  LOP3.LUT R0, R0, 0x200000, RZ, 0xc0, !PT ;  /* 0x0020000000007812 */ /* 0x000fe200078ec0ff */
[----:B------:R-:W1:Y:S03]  /*68b0*/  LDCU.64 UR4, c[0x0][0xa90] ;  /* 0x00015200ff0477ac */ /* 0x000e660008000a00 */
[----:B------:R-:W-:Y:S01]  /*68c0*/  LOP3.LUT R37, R0, 0x400000, R37, 0xf8, !PT ;  /* 0x0040000000257812 */ /* 0x000fe200078ef825 */
[----:B------:R-:W-:Y:S01]  /*68d0*/  VIADD R88, R78, UR44 ;  /* 0x0000002c4e587c36 */ /* 0x000fe20008000000 */
[----:B------:R-:W2:Y:S01]  /*68e0*/  LDC.64 R70, c[0x0][0x8a8] ;  /* 0x00022a00ff467b82 */ /* 0x000ea20000000a00 */
[----:B------:R-:W2:Y:S01]  /*68f0*/  LDCU UR38, c[0x0][0xb30] ;  /* 0x00016600ff2677ac */ /* 0x000ea20008000800 */
[----:B------:R-:W4:Y:S01]  /*6900*/  LDS R2, [UR44+0x2b0] ;  /* 0x0002b02cff027984 */ /* 0x000f220008000800 */
[----:B------:R-:W2:Y:S01]  /*6910*/  LDCU.64 UR60, c[0x0][0x888] ;  /* 0x00011100ff3c77ac */ /* 0x000ea20008000a00 */
[----:B------:R-:W2:Y:S01]  /*6920*/  LDCU.64 UR40, c[0x0][0xb28] ;  /* 0x00016500ff2877ac */ /* 0x000ea20008000a00 */
[----:B-1----:R-:W-:Y:S01]  /*6930*/  IMAD.U32 R82, RZ, RZ, UR4 ;  /* 0x00000004ff527e24 */ /* 0x002fe2000f8e00ff */
[----:B------:R-:W-:Y:S01]  /*6940*/  UIADD3 UR4, UPT, UPT, UR44, 0x1400, URZ ;  /* 0x000014002c047890 */ /* 0x000fe2000fffe0ff */
[----:B------:R-:W-:Y:S01]  /*6950*/  IMAD.U32 R81, RZ, RZ, UR5 ;  /* 0x00000005ff517e24 */ /* 0x000fe2000f8e00ff */
[----:B------:R-:W1:Y:S04]  /*6960*/  LDCU.128 UR52, c[0x0][0xb10] ;  /* 0x00016200ff3477ac */ /* 0x000e680008000c00 */
[----:B------:R-:W-:Y:S01]  /*6970*/  IMAD.U32 R89, RZ, RZ, UR4 ;  /* 0x00000004ff597e24 */ /* 0x000fe2000f8e00ff */
[----:B------:R-:W1:Y:S01]  /*6980*/  LDCU.128 UR56, c[0x0][0xa80] ;  /* 0x00015000ff3877ac */ /* 0x000e620008000c00 */
[----:B------:R-:W1:Y:S01]  /*6990*/  LDCU UR49, c[0x0][0x374] ;  /* 0x00006e80ff3177ac */ /* 0x000e620008000800 */
[----:B------:R-:W-:Y:S01]  /*69a0*/  UIADD3 UR62, UPT, UPT, UR44, 0x400, URZ ;  /* 0x000004002c3e7890 */ /* 0x000fe2000fffe0ff */
[C---:B----4-:R-:W-:Y:S01]  /*69b0*/  VIADD R3, R2.reuse, 0x20 ;  /* 0x0000002002037836 */ /* 0x050fe20000000000 */
[----:B------:R-:W-:-:S04]  /*69c0*/  LOP3.LUT R2, R2, 0xffff, RZ, 0xc0, !PT ;  /* 0x0000ffff02027812 */ /* 0x000fc800078ec0ff */
[----:B------:R-:W-:-:S05]  /*69d0*/  LOP3.LUT R3, R3, 0xffff, RZ, 0xc0, !PT ;  /* 0x0000ffff03037812 */ /* 0x000fca00078ec0ff */
[----:B------:R4:W-:Y:S02]  /*69e0*/  STL.64 [R1], R2 ;  /* 0x0000000201007387 */ /* 0x0009e40000100a00 */
[----:B----4-:R-:W-:-:S05]  /*69f0*/  IMAD.SHL.U32 R2, R69, 0x10, RZ ;  /* 0x0000001045027824 */ /* 0x010fca00078e00ff */
[----:B------:R-:W-:-:S04]  /*6a00*/  LOP3.LUT R2, R2, 0x20, RZ, 0xc0, !PT ;  /* 0x0000002002027812 */ /* 0x000fc800078ec0ff */
[----:B-123--:R-:W-:-:S07]  /*6a10*/  IADD3 R88, PT, PT, -R2, 0x400, R88 ;  /* 0x0000040002587810 */ /* 0x00efce0007ffe158 */
.L_x_138:
[----:B------:R-:W-:Y:S04]  /*6a20*/  SHF.L.U32 R2, R86, 0x1f, RZ ;  /* 0x0000001f56027819 */ /* 0x000fe800000006ff */
[----:B-1----:R-:W1:Y:S02]  /*6a30*/  SYNCS.PHASECHK.TRANS64.TRYWAIT P0, [UR44+0x260], R2 ;  /* 0x00026002ff0075a7 */ /* 0x002e64000800112c */
[----:B-1----:R-:W-:Y:S05]  /*6a40*/  @!P0 BRA `(.L_x_121) ;  /* 0x0000002c00b88947 */ /* 0x002fea0003800000 */
.L_x_234:
[----:B-1----:R-:W-:Y:S01]  /*6a50*/  LEA R2, R36, UR43, 0x2 ;  /* 0x0000002b24027c11 */ /* 0x002fe2000f8e10ff */
[----:B------:R-:W1:Y:S01]  /*6a60*/  LDS.128 R4, [UR44+0x2a0] ;  /* 0x0002a02cff047984 */ /* 0x000e620008000c00 */
[----:B------:R-:W-:Y:S02]  /*6a70*/  UIADD3 UR4, UPT, UPT, UR44, 0x268, URZ ;  /* 0x000002682c047890 */ /* 0x000fe4000fffe0ff */
[----:B------:R-:W-:Y:S01]  /*6a80*/  UISETP.GE.AND UP0, UPT, UR39, 0x1, UPT ;  /* 0x000000012700788c */ /* 0x000fe2000bf06270 */
[----:B------:R-:W-:Y:S01]  /*6a90*/  @!PT LDS RZ, [RZ] ;  /* 0x00000000fffff984 */ /* 0x000fe20000000800 */
[----:B------:R-:W-:Y:S01]  /*6aa0*/  @!PT LDS RZ, [RZ] ;  /* 0x00000000fffff984 */ /* 0x000fe20000000800 */
[----:B------:R-:W-:Y:S01]  /*6ab0*/  @!PT LDS RZ, [RZ] ;  /* 0x00000000fffff984 */ /* 0x000fe20000000800 */
[----:B------:R-:W-:Y:S01]  /*6ac0*/  @!PT LDS RZ, [RZ] ;  /* 0x00000000fffff984 */ /* 0x000fe20000000800 */
[----:B------:R2:W-:Y:S06]  /*6ad0*/  MEMBAR.ALL.CTA ;  /* 0x0000000000007992 */ /* 0x0005ec0000008000 */
[----:B--2---:R-:W2:Y:S01]  /*6ae0*/  FENCE.VIEW.ASYNC.S ;  /* 0x00000000000073c6 */ /* 0x004ea20000000000 */
[----:B------:R-:W-:Y:S09]  /*6af0*/  UPRMT UR4, URZ, 0x654, UR4 ;  /* 0x00000654ff047896 */ /* 0x000ff20008000004 */
[----:B--2---:R-:W-:Y:S01]  /*6b00*/  SYNCS.ARRIVE.TRANS64.RED.A1T0 RZ, [UR4], RZ ;  /* 0x000000ffffff79a7 */ /* 0x004fe20008100404 */
[----:B------:R-:W5:Y:S01]  /*6b10*/  LDL R2, [R2] ;  /* 0x0000000002027983 */ /* 0x000f620000100800 */
[----:B-1----:R-:W-:Y:S11]  /*6b20*/  LOP3.LUT P0, RZ, R6, 0x1, RZ, 0xc0, !PT ;  /* 0x0000000106ff7812 */ /* 0x002ff6000780c0ff */
[----:B------:R-:W-:Y:S02]  /*6b30*/  @!UPT UIADD3 URZ, UPT, UPT, URZ, URZ, URZ ;  /* 0x000000fffffff290 */ /* 0x000fe4000fffe0ff */
[----:B------:R-:W-:Y:S01]  /*6b40*/  VOTEU.ANY UP1, P0 ;  /* 0x0000000000ff7886 */ /* 0x000fe20000020100 */
[----:B------:R-:W-:Y:S01]  /*6b50*/  PLOP3.LUT P0, PT, PT, PT, UP1, 0x80, 0x8 ;  /* 0x000000000008781c */ /* 0x000fe20003f0f018 */
[----:B------:R-:W-:Y:S11]  /*6b60*/  UP2UR UR48, UPR, URZ, 0x2 ;  /* 0x00000002ff307883 */ /* 0x000ff60008000000 */
[----:B------:R-:W-:Y:S01]  /*6b70*/  @!UPT UIADD3 URZ, UPT, UPT, URZ, URZ, URZ ;  /* 0x000000fffffff290 */ /* 0x000fe2000fffe0ff */
[----:B------:R-:W-:Y:S02]  /*6b80*/  @P0 MOV R3, R4 ;  /* 0x0000000400030202 */ /* 0x000fe40000000f00 */
[----:B------:R-:W-:Y:S02]  /*6b90*/  @P0 LOP3.LUT R0, R5, 0xffff, RZ, 0xc0, !PT ;  /* 0x0000ffff05000812 */ /* 0x000fe400078ec0ff */
[----:B------:R-:W-:Y:S02]  /*6ba0*/  @P0 R2UR UR5, R3 ;  /* 0x00000000030502ca */ /* 0x000fe400000e0000 */
[----:B------:R-:W-:Y:S11]  /*6bb0*/  @P0 R2UR UR4, R0 ;  /* 0x00000000000402ca */ /* 0x000ff600000e0000 */
[----:B------:R-:W-:Y:S02]  /*6bc0*/  @UP1 UMOV UR37, UR5 ;  /* 0x0000000500251c82 */ /* 0x000fe40008000000 */
[----:B------:R-:W-:Y:S01]  /*6bd0*/  @UP1 UMOV UR36, UR4 ;  /* 0x0000000400241c82 */ /* 0x000fe20008000000 */
[----:B------:R-:W-:Y:S05]  /*6be0*/  BRA.U !UP0, `(.L_x_122) ;  /* 0x0000000108cc7547 */ /* 0x000fea000b800000 */
[----:B------:R-:W1:Y:S01]  /*6bf0*/  LDCU UR9, c[0x0][0xb20] ;  /* 0x00016400ff0977ac */ /* 0x000e620008000800 */
[----:B------:R-:W-:Y:S02]  /*6c00*/  UIMAD.WIDE.U32 UR4, UR49, UR55, URZ ;  /* 0x00000037310472a5 */ /* 0x000fe4000f8e00ff */
[----:B------:R-:W-:Y:S02]  /*6c10*/  UIMAD.WIDE.U32 UR6, UR50, UR52, URZ ;  /* 0x00000034320672a5 */ /* 0x000fe4000f8e00ff */
[----:B------:R-:W-:Y:S02]  /*6c20*/  UIMAD.WIDE.U32 UR10, UR36, UR55, URZ ;  /* 0x00000037240a72a5 */ /* 0x000fe4000f8e00ff */
[----:B------:R-:W-:Y:S02]  /*6c30*/  UISETP.NE.AND UP0, UPT, UR54, 0x1, UPT ;  /* 0x000000013600788c */ /* 0x000fe4000bf05270 */
[----:B------:R-:W-:Y:S02]  /*6c40*/  UISETP.NE.AND UP1, UPT, UR42, 0x1, UPT ;  /* 0x000000012a00788c */ /* 0x000fe4000bf25270 */
[----:B------:R-:W-:Y:S02]  /*6c50*/  UISETP.NE.AND UP2, UPT, UR39, 0x1, UPT ;  /* 0x000000012700788c */ /* 0x000fe4000bf45270 */
[----:B------:R-:W-:Y:S01]  /*6c60*/  UIMAD.WIDE.U32 UR12, UR37, UR52, URZ ;  /* 0x00000034250c72a5 */ /* 0x000fe2000f8e00ff */
[----:B------:R-:W-:Y:S01]  /*6c70*/  UMOV UR4, UR5 ;  /* 0x0000000500047c82 */ /* 0x000fe20008000000 */
[----:B------:R-:W-:Y:S01]  /*6c80*/  UMOV UR6, UR11 ;  /* 0x0000000b00067c82 */ /* 0x000fe20008000000 */
[----:B-1----:R-:W-:Y:S03]  /*6c90*/  USHF.R.U32.HI UR8, URZ, UR9, UR4 ;  /* 0x00000009ff087299 */ /* 0x002fe60008011604 */
[----:B------:R-:W-:Y:S02]  /*6ca0*/  UMOV UR4, UR7 ;  /* 0x0000000700047c82 */ /* 0x000fe40008000000 */
[----:B------:R-:W-:Y:S02]  /*6cb0*/  USHF.R.U32.HI UR5, URZ, UR53, UR4 ;  /* 0x00000035ff057299 */ /* 0x000fe40008011604 */
[----:B------:R-:W-:Y:S02]  /*6cc0*/  USEL UR4, UR49, UR8, !UP0 ;  /* 0x0000000831047287 */ /* 0x000fe4000c000000 */
[----:B------:R-:W-:Y:S02]  /*6cd0*/  USHF.R.U32.HI UR8, URZ, UR9, UR6 ;  /* 0x00000009ff087299 */ /* 0x000fe40008011606 */
[----:B------:R-:W-:Y:S02]  /*6ce0*/  UIMAD.WIDE.U32 UR6, UR4, UR40, URZ ;  /* 0x00000028040672a5 */ /* 0x000fe4000f8e00ff */
[----:B------:R-:W-:Y:S02]  /*6cf0*/  USEL UR9, UR50, UR5, !UP1 ;  /* 0x0000000532097287 */ /* 0x000fe4000c800000 */
[----:B------:R-:W-:Y:S02]  /*6d00*/  USEL UR8, UR36, UR8, !UP0 ;  /* 0x0000000824087287 */ /* 0x000fe4000c000000 */
[----:B------:R-:W-:Y:S01]  /*6d10*/  UIMAD.WIDE.U32 UR10, UR9, UR40, URZ ;  /* 0x00000028090a72a5 */ /* 0x000fe2000f8e00ff */
[----:B------:R-:W-:Y:S01]  /*6d20*/  UMOV UR6, UR7 ;  /* 0x0000000700067c82 */ /* 0x000fe20008000000 */
[----:B------:R-:W-:Y:S01]  /*6d30*/  UMOV UR5, UR13 ;  /* 0x0000000d00057c82 */ /* 0x000fe20008000000 */
[----:B------:R-:W-:Y:S02]  /*6d40*/  @UP2 USHF.R.U32.HI UR4, URZ, UR41, UR6 ;  /* 0x00000029ff042299 */ /* 0x000fe40008011606 */
[----:B------:R-:W-:Y:S02]  /*6d50*/  USHF.R.U32.HI UR5, URZ, UR53, UR5 ;  /* 0x00000035ff057299 */ /* 0x000fe40008011605 */
[----:B------:R-:W-:Y:S02]  /*6d60*/  UIMAD UR4, UR39, UR4, URZ ;  /* 0x00000004270472a4 */ /* 0x000fe4000f8e02ff */
[----:B------:R-:W-:Y:S02]  /*6d70*/  USEL UR5, UR37, UR5, !UP1 ;  /* 0x0000000525057287 */ /* 0x000fe4000c800000 */
[----:B------:R-:W-:Y:S01]  /*6d80*/  UISETP.GE.AND UP0, UPT, UR8, UR4, UPT ;  /* 0x000000040800728c */ /* 0x000fe2000bf06270 */
[----:B------:R-:W-:Y:S01]  /*6d90*/  UMOV UR6, UR11 ;  /* 0x0000000b00067c82 */ /* 0x000fe20008000000 */
[----:B------:R-:W-:Y:S02]  /*6da0*/  UIMAD.WIDE.U32 UR10, UR8, UR40, URZ ;  /* 0x00000028080a72a5 */ /* 0x000fe4000f8e00ff */
[----:B------:R-:W-:Y:S04]  /*6db0*/  @UP2 USHF.R.U32.HI UR9, URZ, UR41, UR6 ;  /* 0x00000029ff092299 */ /* 0x000fe80008011606 */
[----:B------:R-:W-:Y:S01]  /*6dc0*/  UIMAD UR6, UR39, UR9, URZ ;  /* 0x00000009270672a4 */ /* 0x000fe2000f8e02ff */
[----:B------:R-:W-:Y:S03]  /*6dd0*/  UMOV UR4, UR11 ;  /* 0x0000000b00047c82 */ /* 0x000fe60008000000 */
[----:B------:R-:W-:Y:S02]  /*6de0*/  UISETP.GE.OR UP0, UPT, UR5, UR6, UP0 ;  /* 0x000000060500728c */ /* 0x000fe40008706670 */
[----:B------:R-:W-:Y:S02]  /*6df0*/  USHF.R.U32.HI UR4, URZ, UR41, UR4 ;  /* 0x00000029ff047299 */ /* 0x000fe40008011604 */
[----:B------:R-:W-:Y:S02]  /*6e00*/  UIMAD.WIDE.U32 UR6, UR5, UR40, URZ ;  /* 0x00000028050672a5 */ /* 0x000fe4000f8e00ff */
[----:B------:R-:W-:Y:S02]  /*6e10*/  USEL UR11, UR8, UR4, !UP2 ;  /* 0x00000004080b7287 */ /* 0x000fe4000d000000 */
[----:B------:R-:W-:Y:S02]  /*6e20*/  UIADD3 UR6, UPT, UPT, -UR5, URZ, URZ ;  /* 0x000000ff05067290 */ /* 0x000fe4000fffe1ff */
[----:B------:R-:W-:Y:S02]  /*6e30*/  UIADD3 UR10, UPT, UPT, -UR11, URZ, URZ ;  /* 0x000000ff0b0a7290 */ /* 0x000fe4000fffe1ff */
[----:B------:R-:W-:Y:S02]  /*6e40*/  UIMAD UR6, UR42, UR6, UR37 ;  /* 0x000000062a0672a4 */ /* 0x000fe4000f8e0225 */
[----:B------:R-:W-:Y:S01]  /*6e50*/  UIMAD UR10, UR39, UR10, UR8 ;  /* 0x0000000a270a72a4 */ /* 0x000fe2000f8e0208 */
[----:B------:R-:W-:Y:S01]  /*6e60*/  @!UP0 UMOV UR4, UR7 ;  /* 0x0000000700048c82 */ /* 0x000fe20008000000 */
[----:B------:R-:W-:Y:S02]  /*6e70*/  UIADD3 UR7, UPT, UPT, -UR8, URZ, URZ ;  /* 0x000000ff08077290 */ /* 0x000fe4000fffe1ff */
[----:B------:R-:W-:Y:S04]  /*6e80*/  @!UP0 USHF.R.U32.HI UR4, URZ, UR41, UR4 ;  /* 0x00000029ff048299 */ /* 0x000fe80008011604 */
[----:B------:R-:W-:Y:S04]  /*6e90*/  @!UP0 USEL UR4, UR5, UR4, !UP2 ;  /* 0x0000000405048287 */ /* 0x000fe8000d000000 */
[----:B------:R-:W-:Y:S02]  /*6ea0*/  @!UP0 UIMAD UR9, UR9, UR10, UR4 ;  /* 0x0000000a090982a4 */ /* 0x000fe4000f8e0204 */
[----:B------:R-:W-:Y:S02]  /*6eb0*/  @!UP0 UIADD3 UR10, UPT, UPT, UR11, -UR4, URZ ;  /* 0x800000040b0a8290 */ /* 0x000fe4000fffe0ff */
[----:B------:R-:W-:Y:S02]  /*6ec0*/  UIMAD UR4, UR54, UR7, UR36 ;  /* 0x00000007360472a4 */ /* 0x000fe4000f8e0224 */
[----:B------:R-:W-:Y:S03]  /*6ed0*/  @!UP0 UIMAD UR8, UR10, UR39, UR5 ;  /* 0x000000270a0882a4 */ /* 0x000fe6000f8e0205 */
[----:B------:R-:W-:Y:S02]  /*6ee0*/  @!UP0 UMOV UR5, UR9 ;  /* 0x0000000900058c82 */ /* 0x000fe40008000000 */
[----:B------:R-:W-:Y:S02]  /*6ef0*/  UIMAD UR37, UR5, UR42, UR6 ;  /* 0x0000002a052572a4 */ /* 0x000fe4000f8e0206 */
[----:B------:R-:W-:Y:S11]  /*6f00*/  UIMAD UR36, UR8, UR54, UR4 ;  /* 0x00000036082472a4 */ /* 0x000ff6000f8e0204 */
[----:B------:R-:W-:Y:S01]  /*6f10*/  @!UPT UIADD3 URZ, UPT, UPT, URZ, URZ, URZ ;  /* 0x000000fffffff290 */ /* 0x000fe2000fffe0ff */
.L_x_122:
[----:B------:R-:W-:Y:S01]  /*6f20*/  UISETP.NE.AND UP0, UPT, UR38, 0x1, UPT ;  /* 0x000000012600788c */ /* 0x000fe2000bf05270 */
[----:B------:R-:W-:Y:S04]  /*6f30*/  @P0 SHF.R.U32.HI R4, RZ, 0x10, R5 ;  /* 0x00000010ff040819 */ /* 0x000fe80000011605 */
[----:B------:R-:W-:Y:S06]  /*6f40*/  @P0 R2UR UR51, R4 ;  /* 0x00000000043302ca */ /* 0x000fec00000e0000 */
[----:B------:R-:W1:Y:S01]  /*6f50*/  @!UP0 LDCU.128 UR12, c[0x0][0xb10] ;  /* 0x00016200ff0c87ac */ /* 0x000e620008000c00 */
[----:B------:R-:W2:Y:S01]  /*6f60*/  @!UP0 LDCU UR5, c[0x0][0xb0c] ;  /* 0x00016180ff0587ac */ /* 0x000ea20008000800 */
[----:B------:R-:W3:Y:S01]  /*6f70*/  @!UP0 LDCU UR10, c[0x0][0xb20] ;  /* 0x00016400ff0a87ac */ /* 0x000ee20008000800 */
[----:B-1----:R-:W-:Y:S02]  /*6f80*/  UIMAD.WIDE.U32 UR8, UR37, UR12, URZ ;  /* 0x0000000c250872a5 */ /* 0x002fe4000f8e00ff */
[----:B------:R-:W-:Y:S02]  /*6f90*/  UIMAD.WIDE.U32 UR6, UR36, UR15, URZ ;  /* 0x0000000f240672a5 */ /* 0x000fe4000f8e00ff */
[----:B------:R-:W-:Y:S03]  /*6fa0*/  @!UP0 UISETP.NE.AND UP1, UPT, UR14, 0x1, UPT ;  /* 0x000000010e00888c */ /* 0x000fe6000bf25270 */
[----:B------:R-:W-:Y:S01]  /*6fb0*/  @!UP0 UMOV UR4, UR9 ;  /* 0x0000000900048c82 */ /* 0x000fe20008000000 */
[----:B--2---:R-:W-:Y:S02]  /*6fc0*/  @!UP0 UISETP.NE.AND UP2, UPT, UR5, 0x1, UPT ;  /* 0x000000010500888c */ /* 0x004fe4000bf45270 */
[----:B------:R-:W-:Y:S01]  /*6fd0*/  @!UP0 USHF.R.U32.HI UR4, URZ, UR13, UR4 ;  /* 0x0000000dff048299 */ /* 0x000fe20008011604 */
[----:B------:R-:W-:Y:S02]  /*6fe0*/  @!UP0 UMOV UR6, UR7 ;  /* 0x0000000700068c82 */ /* 0x000fe40008000000 */
[----:B---3--:R-:W-:Y:S02]  /*6ff0*/  @!UP0 USHF.R.U32.HI UR6, URZ, UR10, UR6 ;  /* 0x0000000aff068299 */ /* 0x008fe40008011606 */
[----:B------:R-:W-:Y:S02]  /*7000*/  @!UP0 USEL UR7, UR37, UR4, !UP2 ;  /* 0x0000000425078287 */ /* 0x000fe4000d000000 */
[----:B------:R-:W-:Y:S04]  /*7010*/  @!UP0 USEL UR6, UR36, UR6, !UP1 ;  /* 0x0000000624068287 */ /* 0x000fe8000c800000 */
[----:B------:R-:W-:Y:S02]  /*7020*/  @!UP0 UIADD3 UR4, UPT, UPT, -UR7, UR6, URZ ;  /* 0x0000000607048290 */ /* 0x000fe4000fffe1ff */
[----:B------:R-:W-:Y:S02]  /*7030*/  @!UP0 UIADD3 UR6, UPT, UPT, UR7, -UR6, URZ ;  /* 0x8000000607068290 */ /* 0x000fe4000fffe0ff */
[----:B------:R-:W-:Y:S02]  /*7040*/  @!UP0 UIMAD UR37, UR4, UR5, UR37 ;  /* 0x00000005042582a4 */ /* 0x000fe4000f8e0225 */
[----:B------:R-:W-:Y:S02]  /*7050*/  @!UP0 UIMAD UR36, UR6, UR14, UR36 ;  /* 0x0000000e062482a4 */ /* 0x000fe4000f8e0224 */
[----:B------:R-:W-:Y:S09]  /*7060*/  ULOP3.LUT UP0, URZ, UR62, 0x1b0, URZ, 0xc0, !UPT ;  /* 0x000001b03eff7892 */ /* 0x000ff2000f80c0ff */
[----:B------:R-:W-:Y:S05]  /*7070*/  BRA.U !UP0, `(.L_x_123) ;  /* 0x0000000108407547 */ /* 0x000fea000b800000 */
[----:B------:R-:W1:Y:S01]  /*7080*/  LDCU.64 UR8, c[0x4][0x80] ;  /* 0x01001000ff0877ac */ /* 0x000e620008000a00 */
[----:B------:R-:W-:Y:S01]  /*7090*/  MOV R15, 0x0 ;  /* 0x00000000000f7802 */ /* 0x000fe20000000f00 */
[----:B------:R-:W-:Y:S02]  /*70a0*/  HFMA2 R12, -RZ, RZ, 0, 5.9604644775390625e-08 ;  /* 0x00000001ff0c7431 */ /* 0x000fe400000001ff */
[----:B------:R-:W-:Y:S02]  /*70b0*/  IMAD.MOV.U32 R8, RZ, RZ, 0x70 ;  /* 0x00000070ff087424 */ /* 0x000fe400078e00ff */
[----:B------:R-:W-:Y:S01]  /*70c0*/  IMAD.MOV.U32 R13, RZ, RZ, RZ ;  /* 0x000000ffff0d7224 */ /* 0x000fe200078e00ff */
[----:B------:R-:W2:Y:S01]  /*70d0*/  LDCU.64 UR6, c[0x4][0x88] ;  /* 0x01001100ff0677ac */ /* 0x000ea20008000a00 */
[----:B------:R-:W3:Y:S01]  /*70e0*/  LDC.64 R14, c[0x4][R15] ;  /* 0x010000000f0e7b82 */ /* 0x000ee20000000a00 */
[----:B------:R-:W4:Y:S01]  /*70f0*/  LDCU.64 UR4, c[0x4][0x8] ;  /* 0x01000100ff0477ac */ /* 0x000f220008000a00 */
[----:B-1----:R-:W-:Y:S01]  /*7100*/  MOV R5, UR9 ;  /* 0x0000000900057c02 */ /* 0x002fe20008000f00 */
[----:B------:R-:W-:Y:S01]  /*7110*/  IMAD.U32 R4, RZ, RZ, UR8 ;  /* 0x00000008ff047e24 */ /* 0x000fe2000f8e00ff */
[----:B--2---:R-:W-:Y:S01]  /*7120*/  MOV R7, UR7 ;  /* 0x0000000700077c02 */ /* 0x004fe20008000f00 */
[----:B------:R-:W-:Y:S01]  /*7130*/  IMAD.U32 R6, RZ, RZ, UR6 ;  /* 0x00000006ff067e24 */ /* 0x000fe2000f8e00ff */
[----:B----4-:R-:W-:Y:S01]  /*7140*/  MOV R11, UR5 ;  /* 0x00000005000b7c02 */ /* 0x010fe20008000f00 */
[----:B------:R-:W-:Y:S02]  /*7150*/  IMAD.U32 R10, RZ, RZ, UR4 ;  /* 0x00000004ff0a7e24 */ /* 0x000fe4000f8e00ff */
[----:B------:R-:W-:Y:S07]  /*7160*/  LEPC R20, `(.L_x_123) ;  /* 0x000000001014794e */ /* 0x000fee0000000000 */
[----:B---3-5:R-:W-:Y:S05]  /*7170*/  CALL.ABS.NOINC R14 ;  /* 0x000000000e007343 */ /* 0x028fea0003c00000 */
.L_x_123:
[----:B------:R-:W-:Y:S01]  /*7180*/  LOP3.LUT P0, RZ, R89, 0x1b0, RZ, 0xc0, !PT ;  /* 0x000001b059ff7812 */ /* 0x000fe2000780c0ff */
[----:B------:R-:W-:Y:S11]  /*7190*/  BSSY.RECONVERGENT B6, `(.L_x_124) ;  /* 0x0000013000067945 */ /* 0x000ff60003800200 */
[----:B------:R-:W-:Y:S01]  /*71a0*/  @!UPT UIADD3 URZ, UPT, UPT, URZ, URZ, URZ ;  /* 0x000000fffffff290 */ /* 0x000fe2000fffe0ff */
[----:B------:R-:W-:Y:S05]  /*71b0*/  @!P0 BRA `(.L_x_125) ;  /* 0x0000000000408947 */ /* 0x000fea0003800000 */
        /* <DEDUP_REMOVED lines=16> */
.L_x_125:
[----:B------:R-:W-:Y:S05]  /*72c0*/  BSYNC.RECONVERGENT B6 ;  /* 0x0000000000067941 */ /* 0x000fea0003800200 */
.L_x_124:
[----:B------:R-:W-:Y:S02]  /*72d0*/  R2UR UR4, R84 ;  /* 0x00000000540472ca */ /* 0x000fe400000e0000 */
[----:B------:R-:W-:Y:S02]  /*72e0*/  ISETP.NE.U32.AND P3, PT, R76, RZ, PT ;  /* 0x000000ff4c00720c */ /* 0x000fe40003f65070 */
[----:B------:R-:W-:Y:S02]  /*72f0*/  ISETP.NE.U32.AND P4, PT, R72, RZ, PT ;  /* 0x000000ff4800720c */ /* 0x000fe40003f85070 */
[----:B------:R-:W-:Y:S02]  /*7300*/  ISETP.NE.AND.EX P3, PT, R77, RZ, PT, P3 ;  /* 0x000000ff4d00720c */ /* 0x000fe40003f65330 */
[----:B------:R-:W-:Y:S02]  /*7310*/  PLOP3.LUT P1, PT, PT, PT, PT, 0x8, 0x80 ;  /* 0x000000000080781c */ /* 0x000fe40003f2e170 */
[----:B------:R-:W-:Y:S03]  /*7320*/  ISETP.NE.AND.EX P4, PT, R73, RZ, PT, P4 ;  /* 0x000000ff4900720c */ /* 0x000fe60003f85340 */
[----:B------:R-:W-:Y:S06]  /*7330*/  UISETP.NE.AND UP1, UPT, UR4, URZ, UPT ;  /* 0x000000ff0400728c */ /* 0x000fec000bf25270 */
[----:B------:R-:W-:Y:S05]  /*7340*/  PLOP3.LUT P0, PT, PT, PT, UP1, 0x80, 0x8 ;  /* 0x000000000008781c */ /* 0x000fea0003f0f018 */
[----:B------:R-:W1:Y:S08]  /*7350*/  @UP1 LDCU.64 UR4, c[0x0][0x888] ;  /* 0x00011100ff0417ac */ /* 0x000e700008000a00 */
[----:B------:R-:W-:Y:S01]  /*7360*/  @P0 PLOP3.LUT P1, PT, P3, PT, PT, 0x80, 0x8 ;  /* 0x000000000008081c */ /* 0x000fe20001f2f070 */
[----:B-1----:R-:W-:Y:S04]  /*7370*/  @UP1 UISETP.NE.U32.AND UP0, UPT, UR4, URZ, UPT ;  /* 0x000000ff0400128c */ /* 0x002fe8000bf05070 */
[----:B------:R-:W-:Y:S04]  /*7380*/  @UP1 UISETP.NE.AND.EX UP0, UPT, UR5, URZ, UPT, UP0 ;  /* 0x000000ff0500128c */ /* 0x000fe8000bf05300 */
[----:B------:R-:W-:Y:S01]  /*7390*/  @UP1 USEL UR4, URZ, 0xffffffff, UP0 ;  /* 0xffffffffff041887 */ /* 0x000fe20008000000 */
[----:B------:R-:W-:Y:S11]  /*73a0*/  @!P3 BRA `(.L_x_126) ;  /* 0x000000000030b947 */ /* 0x000ff60003800000 */
[----:B------:R-:W-:Y:S01]  /*73b0*/  ISETP.NE.U32.AND P2, PT, R74, RZ, PT ;  /* 0x000000ff4a00720c */ /* 0x000fe20003f45070 */
[----:B------:R-:W1:Y:S01]  /*73c0*/  LDCU.64 UR6, c[0x0][0x358] ;  /* 0x00006b00ff0677ac */ /* 0x000e620008000a00 */
[----:B------:R-:W-:Y:S02]  /*73d0*/  IMAD.MOV.U32 R79, RZ, RZ, 0x1 ;  /* 0x00000001ff4f7424 */ /* 0x000fe400078e00ff */
[----:B------:R-:W-:Y:S11]  /*73e0*/  ISETP.NE.AND.EX P2, PT, R75, RZ, PT, P2 ;  /* 0x000000ff4b00720c */ /* 0x000ff60003f45320 */
[----:B------:R-:W-:Y:S02]  /*73f0*/  @!UPT UIADD3 URZ, UPT, UPT, URZ, URZ, URZ ;  /* 0x000000fffffff290 */ /* 0x000fe4000fffe0ff */
[----:B------:R-:W2:Y:S01]  /*7400*/  @P2 LDC.64 R4, c[0x0][0x888] ;  /* 0x00022200ff042b82 */ /* 0x000ea20000000a00 */
[----:B------:R-:W-:Y:S04]  /*7410*/  @P2 IMAD R0, R76, UR46, RZ ;  /* 0x0000002e4c002c24 */ /* 0x000fe8000f8e02ff */
[----:B--2---:R-:W-:Y:S04]  /*7420*/  @P2 IMAD.WIDE R4, R0, 0x4, R4 ;  /* 0x0000000400042825 */ /* 0x004fe800078e0204 */
[----:B------:R-:W-:Y:S01]  /*7430*/  HFMA2 R0, -RZ, RZ, 0, 5.9604644775390625e-08 ;  /* 0x00000001ff007431 */ /* 0x000fe200000001ff */
[----:B-1---5:R1:W5:Y:S04]  /*7440*/  @P2 LDG.E R39, desc[UR6][R4.64] ;  /* 0x0000000604272981 */ /* 0x022368000c1e1900 */
[----:B------:R-:W-:Y:S01]  /*7450*/  @!P2 PRMT R79, R0, 0x7610, R79 ;  /* 0x00007610004fa816 */ /* 0x000fe2000000004f */
[----:B-1----:R-:W2:Y:S06]  /*7460*/  @!P2 LDC R39, c[0x0][0x880] ;  /* 0x00022000ff27ab82 */ /* 0x002eac0000000800 */
.L_x_126:
[----:B------:R-:W-:Y:S05]  /*7470*/  @!P4 BRA `(.L_x_127) ;  /* 0x000000000024c947 */ /* 0x000fea0003800000 */
[----:B------:R-:W-:Y:S01]  /*7480*/  ISETP.NE.U32.AND P2, PT, R70, RZ, PT ;  /* 0x000000ff4600720c */ /* 0x000fe20003f45070 */
[----:B------:R-:W1:Y:S03]  /*7490*/  LDCU.64 UR6, c[0x0][0x358] ;  /* 0x00006b00ff0677ac */ /* 0x000e660008000a00 */
[----:B------:R-:W-:Y:S11]  /*74a0*/  ISETP.NE.AND.EX P2, PT, R71, RZ, PT, P2 ;  /* 0x000000ff4700720c */ /* 0x000ff60003f45320 */
[----:B------:R-:W-:Y:S02]  /*74b0*/  @!UPT UIADD3 URZ, UPT, UPT, URZ, URZ, URZ ;  /* 0x000000fffffff290 */ /* 0x000fe4000fffe0ff */
[----:B------:R-:W3:Y:S01]  /*74c0*/  @P2 LDC.64 R4, c[0x0][0x8a8] ;  /* 0x00022a00ff042b82 */ /* 0x000ee20000000a00 */
[----:B------:R-:W-:Y:S04]  /*74d0*/  @P2 IMAD R0, R72, UR46, RZ ;  /* 0x0000002e48002c24 */ /* 0x000fe8000f8e02ff */
[----:B---3--:R-:W-:Y:S05]  /*74e0*/  @P2 IMAD.WIDE R4, R0, 0x4, R4 ;  /* 0x0000000400042825 */ /* 0x008fea00078e0204 */
[----:B-1---5:R1:W5:Y:S02]  /*74f0*/  @P2 LDG.E R38, desc[UR6][R4.64] ;  /* 0x0000000604262981 */ /* 0x022364000c1e1900 */
[----:B-1----:R-:W3:Y:S02]  /*7500*/  @!P2 LDC R38, c[0x0][0x8a0] ;  /* 0x00022800ff26ab82 */ /* 0x002ee40000000800 */
.L_x_127:
[----:B--2--5:R-:W-:Y:S01]  /*7510*/  @P0 FSETP.NEU.AND P4, PT, R39, RZ, PT ;  /* 0x000000ff2700020b */ /* 0x024fe20003f8d000 */
[----:B------:R-:W-:Y:S01]  /*7520*/  IMAD.U32 R0, RZ, RZ, UR4 ;  /* 0x00000004ff007e24 */ /* 0x000fe2000f8e00ff */
[----:B------:R-:W-:Y:S01]  /*7530*/  @P0 LOP3.LUT P2, RZ, R79, 0xff, RZ, 0xc0, !PT ;  /* 0x000000ff4fff0812 */ /* 0x000fe2000784c0ff */
[----:B------:R-:W-:Y:S01]  /*7540*/  BSSY B1, `(.L_x_128) ;  /* 0x0000035000017945 */ /* 0x000fe20003800000 */
[----:B------:R-:W-:Y:S01]  /*7550*/  @P0 SEL R3, RZ, 0xffffffff, P4 ;  /* 0xffffffffff030807 */ /* 0x000fe20002000000 */
[----:B------:R-:W-:Y:S01]  /*7560*/  IMAD.IADD R2, R37, 0x1, R2 ;  /* 0x0000000125027824 */ /* 0x000fe200078e0202 */
[----:B------:R-:W-:Y:S02]  /*7570*/  LEA R90, R36, UR44, 0x3 ;  /* 0x0000002c245a7c11 */ /* 0x000fe4000f8e18ff */
[----:B------:R-:W-:Y:S02]  /*7580*/  CS2R R18, SRZ ;  /* 0x0000000000127805 */ /* 0x000fe4000001ff00 */
[----:B------:R-:W-:Y:S02]  /*7590*/  @P1 SEL R3, R0, R3, !P2 ;  /* 0x0000000300031207 */ /* 0x000fe40005000000 */
[----:B------:R-:W-:Y:S02]  /*75a0*/  CS2R R16, SRZ ;  /* 0x0000000000107805 */ /* 0x000fe4000001ff00 */
[----:B------:R-:W-:Y:S02]  /*75b0*/  PLOP3.LUT P5, PT, PT, PT, PT, 0x8, 0x80 ;  /* 0x000000000080781c */ /* 0x000fe40003fae170 */
[----:B------:R-:W-:Y:S02]  /*75c0*/  CS2R R26, SRZ ;  /* 0x00000000001a7805 */ /* 0x000fe4000001ff00 */
[----:B------:R-:W-:Y:S02]  /*75d0*/  @P0 LOP3.LUT R3, R3, 0x1, RZ, 0xc0, !PT ;  /* 0x0000000103030812 */ /* 0x000fe400078ec0ff */
[----:B------:R-:W-:Y:S02]  /*75e0*/  CS2R R24, SRZ ;  /* 0x0000000000187805 */ /* 0x000fe4000001ff00 */
[----:B------:R-:W-:Y:S11]  /*75f0*/  ISETP.NE.U32.OR P1, PT, R3, 0x1, !P0 ;  /* 0x000000010300780c */ /* 0x000ff60004725470 */
[----:B------:R-:W-:Y:S02]  /*7600*/  @!UPT UIADD3 URZ, UPT, UPT, URZ, URZ, URZ ;  /* 0x000000fffffff290 */ /* 0x000fe4000fffe0ff */
[----:B------:R-:W-:Y:S04]  /*7610*/  @P1 SHF.L.U32 R0, R85, 0x1f, RZ ;  /* 0x0000001f55001819 */ /* 0x000fe800000006ff */
[----:B------:R1:W2:Y:S02]  /*7620*/  @P1 SYNCS.PHASECHK.TRANS64.TRYWAIT P0, [UR44+0x240], R0 ;  /* 0x00024000ff0015a7 */ /* 0x0002a4000800112c */
[----:B-1----:R-:W-:Y:S04]  /*7630*/  SHF.L.U32 R0, R87, 0x1f, RZ ;  /* 0x0000001f57007819 */ /* 0x002fe800000006ff */
[----:B------:R1:W4:Y:S01]  /*7640*/  SYNCS.PHASECHK.TRANS64.TRYWAIT P4, [R90+URZ+0x270], R0 ;  /* 0x000270005a0075a7 */ /* 0x00032200080811ff */
[----:B--2---:R-:W-:Y:S01]  /*7650*/  @P1 PLOP3.LUT P5, PT, P0, PT, PT, 0x8, 0x80 ;  /* 0x000000000080181c */ /* 0x004fe200007ae170 */
[----:B------:R-:W-:Y:S01]  /*7660*/  @!UPT UIADD3 URZ, UPT, UPT, URZ, URZ, URZ ;  /* 0x000000fffffff290 */ /* 0x000fe2000fffe0ff */
[----:B-1----:R-:W-:Y:S11]  /*7670*/  @!P1 BRA `(.L_x_129) ;  /* 0x0000000000849947 */ /* 0x002ff60003800000 */
[----:B------:R-:W-:Y:S01]  /*7680*/  ISETP.NE.U32.AND P0, PT, RZ, UR60, PT ;  /* 0x0000003cff007c0c */ /* 0x000fe2000bf05070 */
[----:B------:R-:W-:Y:S01]  /*7690*/  BSSY B0, `(.L_x_130) ;  /* 0x0000012000007945 */ /* 0x000fe20003800000 */
[----:B------:R-:W-:Y:S02]  /*76a0*/  FSETP.NEU.AND P2, PT, R39, RZ, PT ;  /* 0x000000ff2700720b */ /* 0x000fe40003f4d000 */
[----:B------:R-:W-:Y:S02]  /*76b0*/  CS2R R26, SRZ ;  /* 0x00000000001a7805 */ /* 0x000fe4000001ff00 */
[----:B------:R-:W-:Y:S02]  /*76c0*/  ISETP.NE.AND.EX P0, PT, RZ, UR61, PT, P0 ;  /* 0x0000003dff007c0c */ /* 0x000fe4000bf05300 */
[----:B------:R-:W-:Y:S02]  /*76d0*/  CS2R R24, SRZ ;  /* 0x0000000000187805 */ /* 0x000fe4000001ff00 */
[----:B------:R-:W-:Y:S02]  /*76e0*/  LOP3.LUT P1, RZ, R79, 0xff, RZ, 0xc0, !PT ;  /* 0x000000ff4fff7812 */ /* 0x000fe4000782c0ff */
[----:B------:R-:W-:Y:S02]  /*76f0*/  CS2R R18, SRZ ;  /* 0x0000000000127805 */ /* 0x000fe4000001ff00 */
[----:B------:R-:W-:Y:S02]  /*7700*/  SEL R3, RZ, 0xffffffff, P2 ;  /* 0xffffffffff037807 */ /* 0x000fe40001000000 */
[----:B------:R-:W-:Y:S02]  /*7710*/  CS2R R16, SRZ ;  /* 0x0000000000107805 */ /* 0x000fe4000001ff00 */
[----:B------:R-:W-:Y:S04]  /*7720*/  SEL R4, RZ, 0xffffffff, P0 ;  /* 0xffffffffff047807 */ /* 0x000fe80000000000 */
[----:B------:R-:W-:Y:S04]  /*7730*/  @P3 SEL R3, R4, R3, !P1 ;  /* 0x0000000304033207 */ /* 0x000fe80004800000 */
[----:B------:R-:W-:Y:S04]  /*7740*/  LOP3.LUT R3, R3, 0x1, RZ, 0xc0, !PT ;  /* 0x0000000103037812 */ /* 0x000fe800078ec0ff */
[----:B------:R-:W-:Y:S01]  /*7750*/  ISETP.NE.U32.AND P0, PT, R3, 0x1, PT ;  /* 0x000000010300780c */ /* 0x000fe20003f05070 */
[----:B------:R-:W-:Y:S01]  /*7760*/  @!UPT UIADD3 URZ, UPT, UPT, URZ, URZ, URZ ;  /* 0x000000fffffff290 */ /* 0x000fe2000fffe0ff */
[----:B------:R-:W-:Y:S11]  /*7770*/  @!P5 BRA `(.L_x_131) ;  /* 0x00000000000cd947 */ /* 0x000ff60003800000 */
[----:B------:R-:W-:Y:S04]  /*7780*/  SHF.L.U32 R4, R85, 0x1f, RZ ;  /* 0x0000001f55047819 */ /* 0x000fe800000006ff */
[----:B------:R-:W1:Y:S02]  /*7790*/  SYNCS.PHASECHK.TRANS64.TRYWAIT P1, [UR44+0x240], R4 ;  /* 0x00024004ff0075a7 */ /* 0x000e64000802112c */
[----:B-1----:R-:W-:Y:S05]  /*77a0*/  @!P1 BRA `(.L_x_132) ;  /* 0x0000002000789947 */ /* 0x002fea0003800000 */
.L_x_131:
[----:B------:R-:W-:Y:S05]  /*77b0*/  BSYNC B0 ;  /* 0x0000000000007941 */ /* 0x000fea0003800000 */
.L_x_130:
[----:B------:R-:W2:Y:S01]  /*77c0*/  S2UR UR5, SR_CgaCtaId ;  /* 0x00000000000579c3 */ /* 0x000ea20000008800 */
[----:B------:R1:W1:Y:S01]  /*77d0*/  @P0 LDS.128 R24, [R78+UR44+0x400] ;  /* 0x0004002c4e180984 */ /* 0x0002620008000c00 */
[----:B------:R-:W-:Y:S01]  /*77e0*/  UIADD3 UR4, UPT, UPT, UR44, 0x248, URZ ;  /* 0x000002482c047890 */ /* 0x000fe2000fffe0ff */
[----:B------:R-:W-:Y:S02]  /*77f0*/  LOP3.LUT R85, R85, 0x1, RZ, 0x3c, !PT ;  /* 0x0000000155557812 */ /* 0x000fe400078e3cff */
[----:B------:R1:W1:Y:S01]  /*7800*/  @P0 LDS.128 R16, [R88+0x10] ;  /* 0x0000100058100984 */ /* 0x0002620000000c00 */
[----:B------:R-:W-:Y:S01]  /*7810*/  @!PT LDS RZ, [RZ] ;  /* 0x00000000fffff984 */ /* 0x000fe20000000800 */
[----:B------:R-:W-:Y:S01]  /*7820*/  @!PT LDS RZ, [RZ] ;  /* 0x00000000fffff984 */ /* 0x000fe20000000800 */
[----:B------:R-:W-:Y:S01]  /*7830*/  @!PT LDS RZ, [RZ] ;  /* 0x00000000fffff984 */ /* 0x000fe20000000800 */
[----:B------:R-:W-:Y:S01]  /*7840*/  @!PT LDS RZ, [RZ] ;  /* 0x00000000fffff984 */ /* 0x000fe20000000800 */
[----:B------:R5:W-:Y:S06]  /*7850*/  MEMBAR.ALL.CTA ;  /* 0x0000000000007992 */ /* 0x000bec0000008000 */
[----:B-----5:R-:W5:Y:S01]  /*7860*/  FENCE.VIEW.ASYNC.S ;  /* 0x00000000000073c6 */ /* 0x020f620000000000 */
[----:B--2---:R-:W-:Y:S09]  /*7870*/  UPRMT UR4, UR5, 0x654, UR4 ;  /* 0x0000065405047896 */ /* 0x004ff20008000004 */
[----:B-----5:R-:W-:Y:S03]  /*7880*/  SYNCS.ARRIVE.TRANS64.RED.A1T0 RZ, [UR4], RZ ;  /* 0x000000ffffff79a7 */ /* 0x020fe60008100404 */
.L_x_129:
[----:B------:R-:W-:Y:S05]  /*7890*/  BSYNC B1 ;  /* 0x0000000000017941 */ /* 0x000fea0003800000 */
.L_x_128:
[----:B-1----:R-:W-:Y:S04]  /*78a0*/  SHF.R.U32.HI R3, RZ, 0x15, R2 ;  /* 0x00000015ff037819 */ /* 0x002fe80000011602 */
[----:B------:R-:W-:Y:S01]  /*78b0*/  LOP3.LUT P0, RZ, R3, 0x3, R80, 0x48, !PT ;  /* 0x0000000303ff7812 */ /* 0x000fe20007804850 */
[----:B------:R-:W-:Y:S01]  /*78c0*/  @!UPT UIADD3 URZ, UPT, UPT, URZ, URZ, URZ ;  /* 0x000000fffffff290 */ /* 0x000fe2000fffe0ff */
[----:B----4-:R-:W-:Y:S11]  /*78d0*/  @P4 BRA `(.L_x_133) ;  /* 0x0000000000084947 */ /* 0x010ff60003800000 */
[----:B------:R-:W1:Y:S02]  /*78e0*/  SYNCS.PHASECHK.TRANS64.TRYWAIT P1, [R90+URZ+0x270], R0 ;  /* 0x000270005a0075a7 */ /* 0x000e6400080211ff */
[----:B-1----:R-:W-:Y:S05]  /*78f0*/  @!P1 BRA `(.L_x_134) ;  /* 0x00000020003c9947 */ /* 0x002fea0003800000 */
.L_x_133:
[----:B------:R-:W-:Y:S05]  /*7900*/  @!P0 BRA `(.L_x_135) ;  /* 0x0000000000408947 */ /* 0x000fea0003800000 */
[----:B------:R-:W2:Y:S01]  /*7910*/  LDCU.64 UR8, c[0x4][0x70] ;  /* 0x01000e00ff0877ac */ /* 0x000ea20008000a00 */
[----:B------:R-:W-:Y:S01]  /*7920*/  MOV R15, 0x0 ;  /* 0x00000000000f7802 */ /* 0x000fe20000000f00 */
[----:B------:R-:W-:Y:S02]  /*7930*/  HFMA2 R12, -RZ, RZ, 0, 5.9604644775390625e-08 ;  /* 0x00000001ff0c7431 */ /* 0x000fe400000001ff */
[----:B------:R-:W-:Y:S02]  /*7940*/  IMAD.MOV.U32 R8, RZ, RZ, 0x192 ;  /* 0x00000192ff087424 */ /* 0x000fe400078e00ff */
[----:B------:R-:W-:Y:S01]  /*7950*/  IMAD.MOV.U32 R13, RZ, RZ, RZ ;  /* 0x000000ffff0d7224 */ /* 0x000fe200078e00ff */
[----:B------:R-:W4:Y:S01]  /*7960*/  LDCU.64 UR6, c[0x4][0x78] ;  /* 0x01000f00ff0677ac */ /* 0x000f220008000a00 */
[----:B------:R-:W1:Y:S01]  /*7970*/  LDC.64 R14, c[0x4][R15] ;  /* 0x010000000f0e7b82 */ /* 0x000e620000000a00 */
[----:B------:R-:W5:Y:S01]  /*7980*/  LDCU.64 UR4, c[0x4][0x10] ;  /* 0x01000200ff0477ac */ /* 0x000f620008000a00 */
[----:B--2---:R-:W-:Y:S01]  /*7990*/  MOV R5, UR9 ;  /* 0x0000000900057c02 */ /* 0x004fe20008000f00 */
[----:B------:R-:W-:Y:S01]  /*79a0*/  IMAD.U32 R4, RZ, RZ, UR8 ;  /* 0x00000008ff047e24 */ /* 0x000fe2000f8e00ff */
[----:B----4-:R-:W-:Y:S01]  /*79b0*/  MOV R7, UR7 ;  /* 0x0000000700077c02 */ /* 0x010fe20008000f00 */
[----:B------:R-:W-:Y:S01]  /*79c0*/  IMAD.U32 R6, RZ, RZ, UR6 ;  /* 0x00000006ff067e24 */ /* 0x000fe2000f8e00ff */
[----:B-----5:R-:W-:Y:S01]  /*79d0*/  MOV R11, UR5 ;  /* 0x00000005000b7c02 */ /* 0x020fe20008000f00 */
[----:B------:R-:W-:Y:S02]  /*79e0*/  IMAD.U32 R10, RZ, RZ, UR4 ;  /* 0x00000004ff0a7e24 */ /* 0x000fe4000f8e00ff */
[----:B------:R-:W-:Y:S07]  /*79f0*/  LEPC R20, `(.L_x_135) ;  /* 0x000000001014794e */ /* 0x000fee0000000000 */
[----:B-1-3--:R-:W-:Y:S05]  /*7a00*/  CALL.ABS.NOINC R14 ;  /* 0x000000000e007343 */ /* 0x00afea0003c00000 */
.L_x_135:
[----:B------:R-:W-:Y:S01]  /*7a10*/  LOP3.LUT P0, RZ, R69, 0x60, RZ, 0xc0, !PT ;  /* 0x0000006045ff7812 */ /* 0x000fe2000780c0ff */
[----:B------:R-:W-:Y:S05]  /*7a20*/  WARPSYNC.ALL ;  /* 0x0000000000007948 */ /* 0x000fea0003800000 */
[----:B------:R-:W-:Y:S01]  /*7a30*/  R2UR UR4, R2 ;  /* 0x00000000020472ca */ /* 0x000fe200000e0000 */
[----:B------:R-:W-:Y:S01]  /*7a40*/  BSSY.RECONVERGENT B0, `(.L_x_136) ;  /* 0x00000ac000007945 */ /* 0x000fe20003800200 */
[-C--:B------:R-:W-:Y:S02]  /*7a50*/  F2FP.F16.E4M3.UNPACK_B R2, R24.reuse ;  /* 0x00000018ff02723e */ /* 0x080fe400020006ff */
[-C--:B------:R-:W-:Y:S02]  /*7a60*/  F2FP.F16.E4M3.UNPACK_B R4, R25.reuse ;  /* 0x00000019ff04723e */ /* 0x080fe400020006ff */
[----:B------:R-:W-:Y:S01]  /*7a70*/  F2FP.F16.E4M3.UNPACK_B R24, R24.H1 ;  /* 0x00000018ff18723e */ /* 0x000fe200030006ff */
[----:B-1----:R-:W-:Y:S01]  /*7a80*/  HADD2.F32 R0, -RZ, R2.H0_H0 ;  /* 0x20000002ff007230 */ /* 0x002fe20000004100 */
[----:B------:R-:W-:Y:S01]  /*7a90*/  F2FP.F16.E4M3.UNPACK_B R25, R25.H1 ;  /* 0x00000019ff19723e */ /* 0x000fe200030006ff */
[----:B------:R-:W-:Y:S01]  /*7aa0*/  HADD2.F32 R41, -RZ, R4.H0_H0 ;  /* 0x20000004ff297230 */ /* 0x000fe20000004100 */
[-C--:B------:R-:W-:Y:S01]  /*7ab0*/  F2FP.F16.E4M3.UNPACK_B R46, R26.reuse ;  /* 0x0000001aff2e723e */ /* 0x080fe200020006ff */
[--C-:B------:R-:W-:Y:S01]  /*7ac0*/  HADD2.F32 R3, -RZ, R24.reuse.H0_H0 ;  /* 0x20000018ff037230 */ /* 0x100fe20000004100 */
[----:B------:R-:W-:Y:S01]  /*7ad0*/  F2FP.F16.E4M3.UNPACK_B R48, R26.H1 ;  /* 0x0000001aff30723e */ /* 0x000fe200030006ff */
[----:B------:R-:W-:Y:S01]  /*7ae0*/  HADD2.F32 R40, -RZ, R24.H1_H1 ;  /* 0x30000018ff287230 */ /* 0x000fe20000004100 */
[-C--:B------:R-:W-:Y:S01]  /*7af0*/  F2FP.F16.E4M3.UNPACK_B R50, R27.reuse ;  /* 0x0000001bff32723e */ /* 0x080fe200020006ff */
[----:B------:R-:W-:Y:S01]  /*7b00*/  HADD2.F32 R42, -RZ, R4.H1_H1 ;  /* 0x30000004ff2a7230 */ /* 0x000fe20000004100 */
[----:B------:R-:W-:Y:S01]  /*7b10*/  F2FP.F16.E4M3.UNPACK_B R52, R27.H1 ;  /* 0x0000001bff34723e */ /* 0x000fe200030006ff */
[--C-:B------:R-:W-:Y:S01]  /*7b20*/  HADD2.F32 R43, -RZ, R25.reuse.H0_H0 ;  /* 0x20000019ff2b7230 */ /* 0x100fe20000004100 */
[-C--:B------:R-:W-:Y:S01]  /*7b30*/  F2FP.F16.E4M3.UNPACK_B R54, R16.reuse ;  /* 0x00000010ff36723e */ /* 0x080fe200020006ff */
[----:B------:R-:W-:Y:S01]  /*7b40*/  HADD2.F32 R44, -RZ, R25.H1_H1 ;  /* 0x30000019ff2c7230 */ /* 0x000fe20000004100 */
[----:B------:R-:W-:Y:S01]  /*7b50*/  F2FP.F16.E4M3.UNPACK_B R56, R16.H1 ;  /* 0x00000010ff38723e */ /* 0x000fe200030006ff */
[----:B------:R-:W-:Y:S01]  /*7b60*/  HADD2.F32 R2, -RZ, R2.H1_H1 ;  /* 0x30000002ff027230 */ /* 0x000fe20000004100 */
[-C--:B------:R-:W-:Y:S01]  /*7b70*/  F2FP.F16.E4M3.UNPACK_B R58, R17.reuse ;  /* 0x00000011ff3a723e */ /* 0x080fe200020006ff */
[--C-:B------:R-:W-:Y:S01]  /*7b80*/  HADD2.F32 R45, -RZ, R46.reuse.H0_H0 ;  /* 0x2000002eff2d7230 */ /* 0x100fe20000004100 */
        /* <DEDUP_REMOVED lines=10> */
[----:B------:R-:W1:Y:S01]  /*7c30*/  LDTM.x32 R4, tmem[UR4] ;  /* 0x00000004000479ee */ /* 0x000e6200082c0000 */
[----:B------:R-:W-:Y:S01]  /*7c40*/  NOP ;  /* 0x0000000000007918 */ /* 0x000fe20000000000 */
[----:B------:R-:W-:Y:S01]  /*7c50*/  IADD3 R90, PT, PT, R90, 0x280, RZ ;  /* 0x000002805a5a7810 */ /* 0x000fe20007ffe0ff */
[--C-:B------:R-:W-:Y:S01]  /*7c60*/  HADD2.F32 R53, -RZ, R54.reuse.H0_H0 ;  /* 0x20000036ff357230 */ /* 0x100fe20000004100 */
[----:B------:R-:W-:Y:S01]  /*7c70*/  IADD3 R36, PT, PT, R36, 0x1, RZ ;  /* 0x0000000124247810 */ /* 0x000fe20007ffe0ff */
[----:B------:R-:W-:Y:S01]  /*7c80*/  HADD2.F32 R54, -RZ, R54.H1_H1 ;  /* 0x30000036ff367230 */ /* 0x000fe20000004100 */
[----:B------:R-:W-:Y:S01]  /*7c90*/  LOP3.LUT R90, R90, 0xfefffff8, RZ, 0xc0, !PT ;  /* 0xfefffff85a5a7812 */ /* 0x000fe200078ec0ff */
[--C-:B------:R-:W-:Y:S02]  /*7ca0*/  HADD2.F32 R57, -RZ, R58.reuse.H0_H0 ;  /* 0x2000003aff397230 */ /* 0x100fe40000004100 */
[----:B------:R-:W-:Y:S01]  /*7cb0*/  HADD2.F32 R58, -RZ, R58.H1_H1 ;  /* 0x3000003aff3a7230 */ /* 0x000fe20000004100 */
[----:B-1----:R1:W-:Y:S01]  /*7cc0*/  SYNCS.ARRIVE.TRANS64.RED.A1T0 RZ, [R90+URZ], RZ ;  /* 0x000000ff5aff79a7 */ /* 0x0023e200081004ff */
[--C-:B------:R-:W-:Y:S02]  /*7cd0*/  HADD2.F32 R61, -RZ, R62.reuse.H0_H0 ;  /* 0x2000003eff3d7230 */ /* 0x100fe40000004100 */
[----:B------:R-:W-:Y:S02]  /*7ce0*/  HADD2.F32 R62, -RZ, R62.H1_H1 ;  /* 0x3000003eff3e7230 */ /* 0x000fe40000004100 */
[--C-:B------:R-:W-:Y:S02]  /*7cf0*/  HADD2.F32 R65, -RZ, R66.reuse.H0_H0 ;  /* 0x20000042ff417230 */ /* 0x100fe40000004100 */
[----:B------:R-:W-:Y:S02]  /*7d00*/  HADD2.F32 R66, -RZ, R66.H1_H1 ;  /* 0x30000042ff427230 */ /* 0x000fe40000004100 */
[--C-:B------:R-:W-:Y:S02]  /*7d10*/  HADD2.F32 R51, -RZ, R52.reuse.H0_H0 ;  /* 0x20000034ff337230 */ /* 0x100fe40000004100 */
[----:B------:R-:W-:Y:S02]  /*7d20*/  HADD2.F32 R52, -RZ, R52.H1_H1 ;  /* 0x30000034ff347230 */ /* 0x000fe40000004100 */
[--C-:B------:R-:W-:Y:S02]  /*7d30*/  HADD2.F32 R55, -RZ, R56.reuse.H0_H0 ;  /* 0x20000038ff377230 */ /* 0x100fe40000004100 */
[C---:B---3--:R-:W-:Y:S01]  /*7d40*/  FMUL R4, R38.reuse, R4 ;  /* 0x0000000426047220 */ /* 0x048fe20000400000 */
[C---:B------:R-:W-:Y:S01]  /*7d50*/  FMUL R5, R38.reuse, R5 ;  /* 0x0000000526057220 */ /* 0x040fe20000400000 */
[C---:B------:R-:W-:Y:S01]  /*7d60*/  FMUL R8, R38.reuse, R8 ;  /* 0x0000000826087220 */ /* 0x040fe20000400000 */
[C---:B------:R-:W-:Y:S01]  /*7d70*/  FMUL R9, R38.reuse, R9 ;  /* 0x0000000926097220 */ /* 0x040fe20000400000 */
[C---:B------:R-:W-:Y:S01]  /*7d80*/  FFMA R4, R39.reuse, R0, R4 ;  /* 0x0000000027047223 */ /* 0x040fe20000000004 */
[C---:B------:R-:W-:Y:S01]  /*7d90*/  FFMA R5, R39.reuse, R2, R5 ;  /* 0x0000000227057223 */ /* 0x040fe20000000005 */
[C---:B------:R-:W-:Y:S01]  /*7da0*/  FMUL R12, R38.reuse, R12 ;  /* 0x0000000c260c7220 */ /* 0x040fe20000400000 */
        /* <DEDUP_REMOVED lines=15> */
[C---:B------:R-:W-:Y:S01]  /*7ea0*/  FFMA R6, R39.reuse, R3, R6 ;  /* 0x0000000327067223 */ /* 0x040fe20000000006 */
[C---:B------:R-:W-:Y:S01]  /*7eb0*/  FFMA R7, R39.reuse, R40, R7 ;  /* 0x0000002827077223 */ /* 0x040fe20000000007 */
[C---:B------:R-:W-:Y:S01]  /*7ec0*/  FFMA R8, R39.reuse, R41, R8 ;  /* 0x0000002927087223 */ /* 0x040fe20000000008 */
[C---:B------:R-:W-:Y:S01]  /*7ed0*/  FFMA R9, R39.reuse, R42, R9 ;  /* 0x0000002a27097223 */ /* 0x040fe20000000009 */
[C---:B------:R-:W-:Y:S01]  /*7ee0*/  FFMA R10, R39.reuse, R43, R10 ;  /* 0x0000002b270a7223 */ /* 0x040fe2000000000a */
[C---:B------:R-:W-:Y:S01]  /*7ef0*/  FFMA R11, R39.reuse, R44, R11 ;  /* 0x0000002c270b7223 */ /* 0x040fe2000000000b */
[C---:B------:R-:W-:Y:S01]  /*7f00*/  FFMA R12, R39.reuse, R45, R12 ;  /* 0x0000002d270c7223 */ /* 0x040fe2000000000c */
[----:B------:R-:W-:Y:S01]  /*7f10*/  FFMA R13, R39, R46, R13 ;  /* 0x0000002e270d7223 */ /* 0x000fe2000000000d */
[----:B------:R-:W-:Y:S01]  /*7f20*/  F2FP.SATFINITE.E4M3.F32.PACK_AB_MERGE_C R6, R7, R6, RZ ;  /* 0x000000060706723e */ /* 0x000fe200048070ff */
[C---:B------:R-:W-:Y:S01]  /*7f30*/  FMUL R14, R38.reuse, R14 ;  /* 0x0000000e260e7220 */ /* 0x040fe20000400000 */
[----:B------:R-:W-:Y:S01]  /*7f40*/  F2FP.SATFINITE.E4M3.F32.PACK_AB_MERGE_C R10, R11, R10, RZ ;  /* 0x0000000a0b0a723e */ /* 0x000fe200048070ff */
[C---:B------:R-:W-:Y:S01]  /*7f50*/  FMUL R15, R38.reuse, R15 ;  /* 0x0000000f260f7220 */ /* 0x040fe20000400000 */
[----:B------:R-:W-:Y:S01]  /*7f60*/  F2FP.SATFINITE.E4M3.F32.PACK_AB_MERGE_C R4, R5, R4, R6 ;  /* 0x000000040504723e */ /* 0x000fe20004807006 */
[----:B------:R-:W-:Y:S01]  /*7f70*/  FFMA R14, R39, R47, R14 ;  /* 0x0000002f270e7223 */ /* 0x000fe2000000000e */
[----:B------:R-:W-:Y:S01]  /*7f80*/  F2FP.SATFINITE.E4M3.F32.PACK_AB_MERGE_C R5, R9, R8, R10 ;  /* 0x000000080905723e */ /* 0x000fe2000480700a */
[C---:B------:R-:W-:Y:S01]  /*7f90*/  FFMA R15, R39.reuse, R48, R15 ;  /* 0x00000030270f7223 */ /* 0x040fe2000000000f */
[C---:B------:R-:W-:Y:S01]  /*7fa0*/  FFMA R16, R39.reuse, R49, R16 ;  /* 0x0000003127107223 */ /* 0x040fe20000000010 */
[C---:B------:R-:W-:Y:S01]  /*7fb0*/  FFMA R17, R39.reuse, R50, R17 ;  /* 0x0000003227117223 */ /* 0x040fe20000000011 */
[C---:B------:R-:W-:Y:S01]  /*7fc0*/  FMUL R18, R38.reuse, R18 ;  /* 0x0000001226127220 */ /* 0x040fe20000400000 */
[C---:B------:R-:W-:Y:S01]  /*7fd0*/  FMUL R19, R38.reuse, R19 ;  /* 0x0000001326137220 */ /* 0x040fe20000400000 */
[----:B------:R-:W-:Y:S02]  /*7fe0*/  HADD2.F32 R56, -RZ, R56.H1_H1 ;  /* 0x30000038ff387230 */ /* 0x000fe40000004100 */
[C---:B------:R-:W-:Y:S01]  /*7ff0*/  FMUL R22, R38.reuse, R22 ;  /* 0x0000001626167220 */ /* 0x040fe20000400000 */
[C---:B------:R-:W-:Y:S01]  /*8000*/  FFMA R18, R39.reuse, R51, R18 ;  /* 0x0000003327127223 */ /* 0x040fe20000000012 */
[C---:B------:R-:W-:Y:S01]  /*8010*/  FFMA R19, R39.reuse, R52, R19 ;  /* 0x0000003427137223 */ /* 0x040fe20000000013 */
[C---:B------:R-:W-:Y:S01]  /*8020*/  FMUL R23, R38.reuse, R23 ;  /* 0x0000001726177220 */ /* 0x040fe20000400000 */
[C---:B------:R-:W-:Y:S01]  /*8030*/  FFMA R20, R39.reuse, R53, R20 ;  /* 0x0000003527147223 */ /* 0x040fe20000000014 */
[C---:B------:R-:W-:Y:S01]  /*8040*/  FFMA R21, R39.reuse, R54, R21 ;  /* 0x0000003627157223 */ /* 0x040fe20000000015 */
[--C-:B------:R-:W-:Y:S02]  /*8050*/  HADD2.F32 R59, -RZ, R60.reuse.H0_H0 ;  /* 0x2000003cff3b7230 */ /* 0x100fe40000004100 */
[C---:B------:R-:W-:Y:S01]  /*8060*/  FFMA R22, R39.reuse, R55, R22 ;  /* 0x0000003727167223 */ /* 0x040fe20000000016 */
[----:B------:R-:W-:Y:S02]  /*8070*/  HADD2.F32 R60, -RZ, R60.H1_H1 ;  /* 0x3000003cff3c7230 */ /* 0x000fe40000004100 */
[C---:B------:R-:W-:Y:S01]  /*8080*/  FMUL R3, R38.reuse, R26 ;  /* 0x0000001a26037220 */ /* 0x040fe20000400000 */
        /* <DEDUP_REMOVED lines=16> */
[----:B------:R-:W-:Y:S01]  /*8190*/  FFMA R31, R39, R64, R31 ;  /* 0x00000040271f7223 */ /* 0x000fe2000000001f */
[----:B------:R-:W-:Y:S01]  /*81a0*/  FMUL R35, R38, R35 ;  /* 0x0000002326237220 */ /* 0x000fe20000400000 */
[----:B------:R-:W-:Y:S01]  /*81b0*/  F2FP.SATFINITE.E4M3.F32.PACK_AB_MERGE_C R14, R15, R14, RZ ;  /* 0x0000000e0f0e723e */ /* 0x000fe200048070ff */
[----:B------:R-:W-:Y:S01]  /*81c0*/  FFMA R28, R39, R65, R28 ;  /* 0x00000041271c7223 */ /* 0x000fe2000000001c */
[----:B------:R-:W-:Y:S01]  /*81d0*/  F2FP.SATFINITE.E4M3.F32.PACK_AB_MERGE_C R7, R19, R18, RZ ;  /* 0x000000121307723e */ /* 0x000fe200048070ff */
[C---:B------:R-:W-:Y:S01]  /*81e0*/  FFMA R29, R39.reuse, R66, R29 ;  /* 0x00000042271d7223 */ /* 0x040fe2000000001d */
[----:B------:R-:W-:Y:S01]  /*81f0*/  FFMA R30, R39, R67, R30 ;  /* 0x00000043271e7223 */ /* 0x000fe2000000001e */
[----:B------:R-:W-:Y:S01]  /*8200*/  F2FP.SATFINITE.E4M3.F32.PACK_AB_MERGE_C R22, R23, R22, RZ ;  /* 0x000000161716723e */ /* 0x000fe200048070ff */
[----:B------:R-:W-:Y:S01]  /*8210*/  FFMA R35, R39, R68, R35 ;  /* 0x0000004427237223 */ /* 0x000fe20000000023 */
[----:B------:R-:W-:Y:S02]  /*8220*/  F2FP.SATFINITE.E4M3.F32.PACK_AB_MERGE_C R6, R13, R12, R14 ;  /* 0x0000000c0d06723e */ /* 0x000fe4000480700e */
[----:B------:R-:W-:Y:S02]  /*8230*/  F2FP.SATFINITE.E4M3.F32.PACK_AB_MERGE_C R7, R17, R16, R7 ;  /* 0x000000101107723e */ /* 0x000fe40004807007 */
[----:B------:R-:W-:Y:S02]  /*8240*/  F2FP.SATFINITE.E4M3.F32.PACK_AB_MERGE_C R20, R21, R20, R22 ;  /* 0x000000141514723e */ /* 0x000fe40004807016 */
[----:B------:R-:W-:Y:S01]  /*8250*/  F2FP.SATFINITE.E4M3.F32.PACK_AB_MERGE_C R3, R27, R3, RZ ;  /* 0x000000031b03723e */ /* 0x000fe200048070ff */
[----:B------:R1:W-:Y:S01]  /*8260*/  STS.128 [R78+UR44+0x1400], R4 ;  /* 0x001400044e007988 */ /* 0x0003e20008000c2c */
[----:B------:R-:W-:Y:S02]  /*8270*/  F2FP.SATFINITE.E4M3.F32.PACK_AB_MERGE_C R22, R31, R26, RZ ;  /* 0x0000001a1f16723e */ /* 0x000fe400048070ff */
[----:B------:R-:W-:Y:S02]  /*8280*/  F2FP.SATFINITE.E4M3.F32.PACK_AB_MERGE_C R23, R35, R30, RZ ;  /* 0x0000001e2317723e */ /* 0x000fe400048070ff */
[----:B------:R-:W-:Y:S02]  /*8290*/  F2FP.SATFINITE.E4M3.F32.PACK_AB_MERGE_C R21, R2, R0, R3 ;  /* 0x000000000215723e */ /* 0x000fe40004807003 */
[----:B------:R-:W-:Y:S02]  /*82a0*/  F2FP.SATFINITE.E4M3.F32.PACK_AB_MERGE_C R22, R25, R24, R22 ;  /* 0x000000181916723e */ /* 0x000fe40004807016 */
[----:B------:R-:W-:Y:S05]  /*82b0*/  F2FP.SATFINITE.E4M3.F32.PACK_AB_MERGE_C R23, R29, R28, R23 ;  /* 0x0000001c1d17723e */ /* 0x000fea0004807017 */
[----:B------:R1:W-:Y:S01]  /*82c0*/  STS.128 [R88+0x1010], R20 ;  /* 0x0010101458007388 */ /* 0x0003e20000000c00 */
[----:B------:R-:W-:Y:S01]  /*82d0*/  @!PT LDS RZ, [RZ] ;  /* 0x00000000fffff984 */ /* 0x000fe20000000800 */
[----:B------:R-:W-:Y:S01]  /*82e0*/  @!PT LDS RZ, [RZ] ;  /* 0x00000000fffff984 */ /* 0x000fe20000000800 */
[----:B------:R-:W-:Y:S01]  /*82f0*/  @!PT LDS RZ, [RZ] ;  /* 0x00000000fffff984 */ /* 0x000fe20000000800 */
[----:B------:R-:W-:Y:S01]  /*8300*/  @!PT LDS RZ, [RZ] ;  /* 0x00000000fffff984 */ /* 0x000fe20000000800 */
[----:B------:R2:W-:Y:S07]  /*8310*/  MEMBAR.ALL.CTA ;  /* 0x0000000000007992 */ /* 0x0005ee0000008000 */
[----:B--2---:R-:W2:Y:S02]  /*8320*/  FENCE.VIEW.ASYNC.S ;  /* 0x00000000000073c6 */ /* 0x004ea40000000000 */
[----:B--2---:R-:W-:Y:S06]  /*8330*/  BAR.SYNC.DEFER_BLOCKING 0x1, 0x80 ;  /* 0x0042000000007b1d */ /* 0x004fec0000010000 */
[----:B------:R-:W-:Y:S05]  /*8340*/  @P0 BRA `(.L_x_137) ;  /* 0x00000000006c0947 */ /* 0x000fea0003800000 */
[----:B------:R-:W-:Y:S01]  /*8350*/  USHF.L.U32 UR10, UR45, 0x6, URZ ;  /* 0x000000062d0a7899 */ /* 0x000fe200080006ff */
[----:B------:R-:W-:Y:S01]  /*8360*/  R2UR UR6, R82 ;  /* 0x00000000520672ca */ /* 0x000fe200000e0000 */
[----:B------:R-:W-:Y:S01]  /*8370*/  UISETP.NE.AND UP0, UPT, UR56, 0x1, UPT ;  /* 0x000000013800788c */ /* 0x000fe2000bf05270 */
[----:B------:R-:W-:Y:S01]  /*8380*/  R2UR UR7, R81 ;  /* 0x00000000510772ca */ /* 0x000fe200000e0000 */
[----:B------:R-:W-:Y:S01]  /*8390*/  UIMAD.WIDE.U32 UR4, UR10, UR57, URZ ;  /* 0x000000390a0472a5 */ /* 0x000fe2000f8e00ff */
[----:B------:R-:W2:Y:S01]  /*83a0*/  LDCU.64 UR14, c[0x0][0x348] ;  /* 0x00006900ff0e77ac */ /* 0x000ea20008000a00 */
[----:B------:R-:W-:Y:S02]  /*83b0*/  UISETP.NE.AND UP1, UPT, UR59, 0x1, UPT ;  /* 0x000000013b00788c */ /* 0x000fe4000bf25270 */
[----:B------:R-:W-:Y:S03]  /*83c0*/  USHF.L.U32 UR9, UR47, 0x6, URZ ;  /* 0x000000062f097899 */ /* 0x000fe600080006ff */
[----:B------:R-:W-:Y:S02]  /*83d0*/  UMOV UR4, UR5 ;  /* 0x0000000500047c82 */ /* 0x000fe40008000000 */
[----:B------:R-:W-:Y:S04]  /*83e0*/  USHF.R.U32.HI UR4, URZ, UR58, UR4 ;  /* 0x0000003aff047299 */ /* 0x000fe80008011604 */
[----:B------:R-:W-:Y:S04]  /*83f0*/  USEL UR11, UR10, UR4, !UP0 ;  /* 0x000000040a0b7287 */ /* 0x000fe8000c000000 */
[----:B------:R-:W-:Y:S02]  /*8400*/  UIMAD.WIDE.U32 UR4, UR11, UR6, URZ ;  /* 0x000000060b0472a5 */ /* 0x000fe4000f8e00ff */
[----:B------:R-:W-:Y:S05]  /*8410*/  UIADD3 UR6, UPT, UPT, UR44, 0x1400, URZ ;  /* 0x000014002c067890 */ /* 0x000fea000fffe0ff */
[----:B------:R-:W-:Y:S01]  /*8420*/  UMOV UR4, UR5 ;  /* 0x0000000500047c82 */ /* 0x000fe20008000000 */
[----:B------:R-:W-:Y:S01]  /*8430*/  IMAD.U32 R89, RZ, RZ, UR6 ;  /* 0x00000006ff597e24 */ /* 0x000fe2000f8e00ff */
[----:B------:R-:W-:Y:S02]  /*8440*/  USHF.R.U32.HI UR5, URZ, UR7, UR4 ;  /* 0x00000007ff057299 */ /* 0x000fe40008011604 */
[----:B--2---:R-:W-:Y:S02]  /*8450*/  UIADD3 UR4, UP0, UPT, UR14, 0x680, URZ ;  /* 0x000006800e047890 */ /* 0x004fe4000ff1e0ff */
[----:B------:R-:W-:Y:S01]  /*8460*/  USEL UR12, UR11, UR5, !UP1 ;  /* 0x000000050b0c7287 */ /* 0x000fe2000c800000 */
[----:B------:R-:W-:Y:S01]  /*8470*/  R2UR UR8, R89 ;  /* 0x00000000590872ca */ /* 0x000fe200000e0000 */
[----:B------:R-:W-:Y:S02]  /*8480*/  UIADD3 UR5, UPT, UPT, -UR11, URZ, URZ ;  /* 0x000000ff0b057290 */ /* 0x000fe4000fffe1ff */
[----:B------:R-:W-:Y:S02]  /*8490*/  UIADD3 UR6, UPT, UPT, -UR12, URZ, URZ ;  /* 0x000000ff0c067290 */ /* 0x000fe4000fffe1ff */
[----:B------:R-:W-:Y:S02]  /*84a0*/  UIMAD UR10, UR56, UR5, UR10 ;  /* 0x00000005380a72a4 */ /* 0x000fe4000f8e020a */
[----:B------:R-:W-:Y:S02]  /*84b0*/  UIMAD UR11, UR59, UR6, UR11 ;  /* 0x000000063b0b72a4 */ /* 0x000fe4000f8e020b */
[----:B------:R-:W-:Y:S09]  /*84c0*/  UIADD3.X UR5, UPT, UPT, URZ, UR15, URZ, UP0, !UPT ;  /* 0x0000000fff057290 */ /* 0x000ff200087fe4ff */
[----:B------:R2:W-:Y:S01]  /*84d0*/  UTMASTG.4D.IM2COL [UR8], [UR4] ;  /* 0x00000008040073b5 */ /* 0x0005e20008058000 */
[----:B------:R0:W-:Y:S01]  /*84e0*/  UTMACMDFLUSH ;  /* 0x00000000000079b7 */ /* 0x0001e20000000000 */
[----:B--2---:R-:W-:Y:S04]  /*84f0*/  DEPBAR.LE SB0, 0x0 ;  /* 0x000080000000791a */ /* 0x004fe80000000000 */
.L_x_137:
[----:B------:R-:W-:Y:S05]  /*8500*/  BSYNC.RECONVERGENT B0 ;  /* 0x0000000000007941 */ /* 0x000fea0003800200 */
.L_x_136:
[----:B------:R-:W-:Y:S01]  /*8510*/  R2UR UR4, R83 ;  /* 0x00000000530472ca */ /* 0x000fe200000e0000 */
[----:B------:R-:W-:Y:S01]  /*8520*/  BAR.SYNC.DEFER_BLOCKING 0x1, 0x80 ;  /* 0x0042000000007b1d */ /* 0x000fe20000010000 */
[----:B------:R-:W-:Y:S01]  /*8530*/  ISETP.NE.AND P0, PT, R36, 0x2, PT ;  /* 0x000000022400780c */ /* 0x000fe20003f05270 */
[----:B------:R-:W-:Y:S01]  /*8540*/  UISETP.NE.AND UP0, UPT, UR48, URZ, UPT ;  /* 0x000000ff3000728c */ /* 0x000fe2000bf05270 */
[----:B------:R-:W-:Y:S01]  /*8550*/  LOP3.LUT R86, R86, 0x1, RZ, 0x3c, !PT ;  /* 0x0000000156567812 */ /* 0x000fe200078e3cff */
[----:B------:R-:W-:Y:S01]  /*8560*/  UIADD3 UR45, UPT, UPT, UR37, UR63, URZ ;  /* 0x0000003f252d7290 */ /* 0x000fe2000fffe0ff */
[----:B------:R-:W-:Y:S02]  /*8570*/  SEL R0, RZ, 0x1, P0 ;  /* 0x00000001ff007807 */ /* 0x000fe40000000000 */
[----:B------:R-:W-:Y:S02]  /*8580*/  SEL R36, R36, RZ, P0 ;  /* 0x000000ff24247207 */ /* 0x000fe40000000000 */
[----:B------:R-:W-:Y:S03]  /*8590*/  LOP3.LUT R87, R87, R0, RZ, 0x3c, !PT ;  /* 0x0000000057577212 */ /* 0x000fe600078e3cff */
[----:B------:R-:W-:Y:S01]  /*85a0*/  UIADD3 UR47, UPT, UPT, UR36, UR4, URZ ;  /* 0x00000004242f7290 */ /* 0x000fe2000fffe0ff */
[----:B------:R-:W-:Y:S01]  /*85b0*/  UMOV UR46, UR51 ;  /* 0x00000033002e7c82 */ /* 0x000fe20008000000 */
[----:B------:R-:W-:Y:S10]  /*85c0*/  BRA.U UP0, `(.L_x_138) ;  /* 0xffffffe500147547 */ /* 0x000ff4000b83ffff */
[----:B------:R-:W-:Y:S05]  /*85d0*/  EXIT ;  /* 0x000000000000794d */ /* 0x000fea0003800000 */
.L_x_25:
[----:B------:R-:W-:Y:S07]  /*85e0*/  MOV R0, UR17 ;  /* 0x0000001100007c02 */ /* 0x000fee0008000f00 */
.L_x_139:
[----:B-1----:R1:W2:Y:S02]  /*85f0*/  SYNCS.PHASECHK.TRANS64.TRYWAIT P0, [R0+URZ+0x120], R4 ;  /* 0x00012004000075a7 */ /* 0x0022a400080011ff */
[----:B--2---:R-:W-:Y:S05]  /*8600*/  @!P0 NANOSLEEP.SYNCS 0x989680 ;  /* 0x009896800000895d */ /* 0x004fea0003900000 */
[----:B------:R-:W2:Y:S02]  /*8610*/  @!P0 SYNCS.PHASECHK.TRANS64 P0, [R0+URZ+0x120], R4 ;  /* 0x00012004000085a7 */ /* 0x000ea400080010ff */
[----:B--2---:R-:W-:Y:S05]  /*8620*/  @!P0 BRA `(.L_x_139) ;  /* 0xfffffffc00f08947 */ /* 0x004fea000383ffff */
[----:B------:R-:W-:Y:S05]  /*8630*/  BRA `(.L_x_24) ;  /* 0xffffff98001c7947 */ /* 0x000fea000383ffff */
.L_x_32:
[----:B------:R-:W-:Y:S07]  /*8640*/  MOV R0, UR17 ;  /* 0x0000001100007c02 */ /* 0x000fee0008000f00 */
.L_x_140:
[----:B-1----:R1:W2:Y:S02]  /*8650*/  SYNCS.PHASECHK.TRANS64.TRYWAIT P0, [R0+URZ+0x120], R4 ;  /* 0x00012004000075a7 */ /* 0x0022a400080011ff */
[----:B--2---:R-:W-:Y:S05]  /*8660*/  @!P0 NANOSLEEP.SYNCS 0x989680 ;  /* 0x009896800000895d */ /* 0x004fea0003900000 */
[----:B------:R-:W2:Y:S02]  /*8670*/  @!P0 SYNCS.PHASECHK.TRANS64 P0, [R0+URZ+0x120], R4 ;  /* 0x00012004000085a7 */ /* 0x000ea400080010ff */
[----:B--2---:R-:W-:Y:S05]  /*8680*/  @!P0 BRA `(.L_x_140) ;  /* 0xfffffffc00f08947 */ /* 0x004fea000383ffff */
[----:B------:R-:W-:Y:S05]  /*8690*/  BRA `(.L_x_31) ;  /* 0xffffff9c00787947 */ /* 0x000fea000383ffff */
.L_x_37:
[----:B------:R-:W-:-:S07]  /*86a0*/  MOV R0, UR25 ;  /* 0x0000001900007c02 */ /* 0x000fce0008000f00 */
.L_x_141:
[----:B-1----:R1:W2:Y:S02]  /*86b0*/  SYNCS.PHASECHK.TRANS64.TRYWAIT P0, [R0+URZ+0x260], R3 ;  /* 0x00026003000075a7 */ /* 0x0022a400080011ff */
[----:B--2---:R-:W-:Y:S05]  /*86c0*/  @!P0 NANOSLEEP.SYNCS 0x989680 ;  /* 0x009896800000895d */ /* 0x004fea0003900000 */
[----:B------:R-:W2:Y:S02]  /*86d0*/  @!P0 SYNCS.PHASECHK.TRANS64 P0, [R0+URZ+0x260], R3 ;  /* 0x00026003000085a7 */ /* 0x000ea400080010ff */
[----:B--2---:R-:W-:Y:S05]  /*86e0*/  @!P0 BRA `(.L_x_141) ;  /* 0xfffffffc00f08947 */ /* 0x004fea000383ffff */
[----:B------:R-:W-:Y:S05]  /*86f0*/  BRA `(.L_x_142) ;  /* 0xffffffa000447947 */ /* 0x000fea000383ffff */
.L_x_41:
[----:B------:R-:W-:-:S07]  /*8700*/  MOV R0, UR4 ;  /* 0x0000000400007c02 */ /* 0x000fce0008000f00 */
.L_x_143:
[----:B-1----:R1:W2:Y:S02]  /*8710*/  SYNCS.PHASECHK.TRANS64.TRYWAIT P0, [R0+URZ], R2 ;  /* 0x00000002000075a7 */ /* 0x0022a400080011ff */
[----:B--2---:R-:W-:Y:S05]  /*8720*/  @!P0 NANOSLEEP.SYNCS 0x989680 ;  /* 0x009896800000895d */ /* 0x004fea0003900000 */
[----:B------:R-:W2:Y:S02]  /*8730*/  @!P0 SYNCS.PHASECHK.TRANS64 P0, [R0+URZ], R2 ;  /* 0x00000002000085a7 */ /* 0x000ea400080010ff */
[----:B--2---:R-:W-:Y:S05]  /*8740*/  @!P0 BRA `(.L_x_143) ;  /* 0xfffffffc00f08947 */ /* 0x004fea000383ffff */
[----:B------:R-:W-:Y:S05]  /*8750*/  BRA `(.L_x_144) ;  /* 0xffffffa400d87947 */ /* 0x000fea000383ffff */
.L_x_42:
[----:B------:R-:W-:-:S07]  /*8760*/  MOV R0, UR5 ;  /* 0x0000000500007c02 */ /* 0x000fce0008000f00 */
.L_x_145:
[----:B-1----:R1:W2:Y:S02]  /*8770*/  SYNCS.PHASECHK.TRANS64.TRYWAIT P0, [R0+URZ], R2 ;  /* 0x00000002000075a7 */ /* 0x0022a400080011ff */
[----:B--2---:R-:W-:Y:S05]  /*8780*/  @!P0 NANOSLEEP.SYNCS 0x989680 ;  /* 0x009896800000895d */ /* 0x004fea0003900000 */
[----:B------:R-:W2:Y:S02]  /*8790*/  @!P0 SYNCS.PHASECHK.TRANS64 P0, [R0+URZ], R2 ;  /* 0x00000002000085a7 */ /* 0x000ea400080010ff */
[----:B--2---:R-:W-:Y:S05]  /*87a0*/  @!P0 BRA `(.L_x_145) ;  /* 0xfffffffc00f08947 */ /* 0x004fea000383ffff */
[----:B------:R-:W-:Y:S05]  /*87b0*/  BRA `(.L_x_146) ;  /* 0xffffffa400e87947 */ /* 0x000fea000383ffff */
.L_x_43:
[----:B------:R-:W-:-:S07]  /*87c0*/  MOV R0, UR5 ;  /* 0x0000000500007c02 */ /* 0x000fce0008000f00 */
.L_x_147:
[----:B-1----:R1:W2:Y:S02]  /*87d0*/  SYNCS.PHASECHK.TRANS64.TRYWAIT P0, [R0+URZ], R2 ;  /* 0x00000002000075a7 */ /* 0x0022a400080011ff */
[----:B--2---:R-:W-:Y:S05]  /*87e0*/  @!P0 NANOSLEEP.SYNCS 0x989680 ;  /* 0x009896800000895d */ /* 0x004fea0003900000 */
[----:B------:R-:W2:Y:S02]  /*87f0*/  @!P0 SYNCS.PHASECHK.TRANS64 P0, [R0+URZ], R2 ;  /* 0x00000002000085a7 */ /* 0x000ea400080010ff */
[----:B--2---:R-:W-:Y:S05]  /*8800*/  @!P0 BRA `(.L_x_147) ;  /* 0xfffffffc00f08947 */ /* 0x004fea000383ffff */
[----:B------:R-:W-:Y:S05]  /*8810*/  BRA `(.L_x_148) ;  /* 0xffffffa400f87947 */ /* 0x000fea000383ffff */
.L_x_44:
[----:B------:R-:W-:-:S07]  /*8820*/  MOV R0, UR5 ;  /* 0x0000000500007c02 */ /* 0x000fce0008000f00 */
.L_x_149:
[----:B-1----:R1:W2:Y:S02]  /*8830*/  SYNCS.PHASECHK.TRANS64.TRYWAIT P0, [R0+URZ], R2 ;  /* 0x00000002000075a7 */ /* 0x0022a400080011ff */
[----:B--2---:R-:W-:Y:S05]  /*8840*/  @!P0 NANOSLEEP.SYNCS 0x989680 ;  /* 0x009896800000895d */ /* 0x004fea0003900000 */
[----:B------:R-:W2:Y:S02]  /*8850*/  @!P0 SYNCS.PHASECHK.TRANS64 P0, [R0+URZ], R2 ;  /* 0x00000002000085a7 */ /* 0x000ea400080010ff */
[----:B--2---:R-:W-:Y:S05]  /*8860*/  @!P0 BRA `(.L_x_149) ;  /* 0xfffffffc00f08947 */ /* 0x004fea000383ffff */
[----:B------:R-:W-:Y:S05]  /*8870*/  BRA `(.L_x_150) ;  /* 0xffffffa800087947 */ /* 0x000fea000383ffff */
.L_x_45:
[----:B------:R-:W-:-:S07]  /*8880*/  MOV R0, UR5 ;  /* 0x0000000500007c02 */ /* 0x000fce0008000f00 */
.L_x_151:
[----:B-1----:R1:W2:Y:S02]  /*8890*/  SYNCS.PHASECHK.TRANS64.TRYWAIT P0, [R0+URZ], R2 ;  /* 0x00000002000075a7 */ /* 0x0022a400080011ff */
[----:B--2---:R-:W-:Y:S05]  /*88a0*/  @!P0 NANOSLEEP.SYNCS 0x989680 ;  /* 0x009896800000895d */ /* 0x004fea0003900000 */
[----:B------:R-:W2:Y:S02]  /*88b0*/  @!P0 SYNCS.PHASECHK.TRANS64 P0, [R0+URZ], R2 ;  /* 0x00000002000085a7 */ /* 0x000ea400080010ff */
[----:B--2---:R-:W-:Y:S05]  /*88c0*/  @!P0 BRA `(.L_x_151) ;  /* 0xfffffffc00f08947 */ /* 0x004fea000383ffff */
[----:B------:R-:W-:Y:S05]  /*88d0*/  BRA `(.L_x_152) ;  /* 0xffffffa800187947 */ /* 0x000fea000383ffff */
.L_x_46:
[----:B------:R-:W-:-:S07]  /*88e0*/  MOV R0, UR5 ;  /* 0x0000000500007c02 */ /* 0x000fce0008000f00 */
.L_x_153:
[----:B-1----:R1:W2:Y:S02]  /*88f0*/  SYNCS.PHASECHK.TRANS64.TRYWAIT P0, [R0+URZ], R2 ;  /* 0x00000002000075a7 */ /* 0x0022a400080011ff */
[----:B--2---:R-:W-:Y:S05]  /*8900*/  @!P0 NANOSLEEP.SYNCS 0x989680 ;  /* 0x009896800000895d */ /* 0x004fea0003900000 */
[----:B------:R-:W2:Y:S02]  /*8910*/  @!P0 SYNCS.PHASECHK.TRANS64 P0, [R0+URZ], R2 ;  /* 0x00000002000085a7 */ /* 0x000ea400080010ff */
[----:B--2---:R-:W-:Y:S05]  /*8920*/  @!P0 BRA `(.L_x_153) ;  /* 0xfffffffc00f08947 */ /* 0x004fea000383ffff */
[----:B------:R-:W-:Y:S05]  /*8930*/  BRA `(.L_x_154) ;  /* 0xffffffa800287947 */ /* 0x000fea000383ffff */
.L_x_47:
[----:B------:R-:W-:-:S07]  /*8940*/  MOV R0, UR5 ;  /* 0x0000000500007c02 */ /* 0x000fce0008000f00 */
.L_x_155:
[----:B-1----:R1:W2:Y:S02]  /*8950*/  SYNCS.PHASECHK.TRANS64.TRYWAIT P0, [R0+URZ], R2 ;  /* 0x00000002000075a7 */ /* 0x0022a400080011ff */
[----:B--2---:R-:W-:Y:S05]  /*8960*/  @!P0 NANOSLEEP.SYNCS 0x989680 ;  /* 0x009896800000895d */ /* 0x004fea0003900000 */
[----:B------:R-:W2:Y:S02]  /*8970*/  @!P0 SYNCS.PHASECHK.TRANS64 P0, [R0+URZ], R2 ;  /* 0x00000002000085a7 */ /* 0x000ea400080010ff */
[----:B--2---:R-:W-:Y:S05]  /*8980*/  @!P0 BRA `(.L_x_155) ;  /* 0xfffffffc00f08947 */ /* 0x004fea000383ffff */
[----:B------:R-:W-:Y:S05]  /*8990*/  BRA `(.L_x_156) ;  /* 0xffffffa800387947 */ /* 0x000fea000383ffff */
.L_x_48:
[----:B------:R-:W-:-:S07]  /*89a0*/  MOV R0, UR5 ;  /* 0x0000000500007c02 */ /* 0x000fce0008000f00 */
.L_x_157:
[----:B-1----:R1:W2:Y:S02]  /*89b0*/  SYNCS.PHASECHK.TRANS64.TRYWAIT P0, [R0+URZ], R2 ;  /* 0x00000002000075a7 */ /* 0x0022a400080011ff */
[----:B--2---:R-:W-:Y:S05]  /*89c0*/  @!P0 NANOSLEEP.SYNCS 0x989680 ;  /* 0x009896800000895d */ /* 0x004fea0003900000 */
[----:B------:R-:W2:Y:S02]  /*89d0*/  @!P0 SYNCS.PHASECHK.TRANS64 P0, [R0+URZ], R2 ;  /* 0x00000002000085a7 */ /* 0x000ea400080010ff */
[----:B--2---:R-:W-:Y:S05]  /*89e0*/  @!P0 BRA `(.L_x_157) ;  /* 0xfffffffc00f08947 */ /* 0x004fea000383ffff */
[----:B------:R-:W-:Y:S05]  /*89f0*/  BRA `(.L_x_158) ;  /* 0xffffffa800487947 */ /* 0x000fea000383ffff */
.L_x_49:
[----:B------:R-:W-:-:S07]  /*8a00*/  MOV R0, UR5 ;  /* 0x0000000500007c02 */ /* 0x000fce0008000f00 */
.L_x_159:
[----:B-1----:R1:W2:Y:S02]  /*8a10*/  SYNCS.PHASECHK.TRANS64.TRYWAIT P0, [R0+URZ], R2 ;  /* 0x00000002000075a7 */ /* 0x0022a400080011ff */
[----:B--2---:R-:W-:Y:S05]  /*8a20*/  @!P0 NANOSLEEP.SYNCS 0x989680 ;  /* 0x009896800000895d */ /* 0x004fea0003900000 */
[----:B------:R-:W2:Y:S02]  /*8a30*/  @!P0 SYNCS.PHASECHK.TRANS64 P0, [R0+URZ], R2 ;  /* 0x00000002000085a7 */ /* 0x000ea400080010ff */
[----:B--2---:R-:W-:Y:S05]  /*8a40*/  @!P0 BRA `(.L_x_159) ;  /* 0xfffffffc00f08947 */ /* 0x004fea000383ffff */
[----:B------:R-:W-:Y:S05]  /*8a50*/  BRA `(.L_x_160) ;  /* 0xffffffa800587947 */ /* 0x000fea000383ffff */
.L_x_50:
[----:B------:R-:W-:-:S07]  /*8a60*/  MOV R0, UR5 ;  /* 0x0000000500007c02 */ /* 0x000fce0008000f00 */
.L_x_161:
[----:B-1----:R1:W2:Y:S02]  /*8a70*/  SYNCS.PHASECHK.TRANS64.TRYWAIT P0, [R0+URZ], R2 ;  /* 0x00000002000075a7 */ /* 0x0022a400080011ff */
[----:B--2---:R-:W-:Y:S05]  /*8a80*/  @!P0 NANOSLEEP.SYNCS 0x989680 ;  /* 0x009896800000895d */ /* 0x004fea0003900000 */
[----:B------:R-:W2:Y:S02]  /*8a90*/  @!P0 SYNCS.PHASECHK.TRANS64 P0, [R0+URZ], R2 ;  /* 0x00000002000085a7 */ /* 0x000ea400080010ff */
[----:B--2---:R-:W-:Y:S05]  /*8aa0*/  @!P0 BRA `(.L_x_161) ;  /* 0xfffffffc00f08947 */ /* 0x004fea000383ffff */
[----:B------:R-:W-:Y:S05]  /*8ab0*/  BRA `(.L_x_162) ;  /* 0xffffffa800687947 */ /* 0x000fea000383ffff */
.L_x_51:
[----:B------:R-:W-:-:S07]  /*8ac0*/  MOV R0, UR5 ;  /* 0x0000000500007c02 */ /* 0x000fce0008000f00 */
.L_x_163:
[----:B-1----:R1:W2:Y:S02]  /*8ad0*/  SYNCS.PHASECHK.TRANS64.TRYWAIT P0, [R0+URZ], R2 ;  /* 0x00000002000075a7 */ /* 0x0022a400080011ff */
[----:B--2---:R-:W-:Y:S05]  /*8ae0*/  @!P0 NANOSLEEP.SYNCS 0x989680 ;  /* 0x009896800000895d */ /* 0x004fea0003900000 */
[----:B------:R-:W2:Y:S02]  /*8af0*/  @!P0 SYNCS.PHASECHK.TRANS64 P0, [R0+URZ], R2 ;  /* 0x00000002000085a7 */ /* 0x000ea400080010ff */
[----:B--2---:R-:W-:Y:S05]  /*8b00*/  @!P0 BRA `(.L_x_163) ;  /* 0xfffffffc00f08947 */ /* 0x004fea000383ffff */
[----:B------:R-:W-:Y:S05]  /*8b10*/  BRA `(.L_x_164) ;  /* 0xffffffa800787947 */ /* 0x000fea000383ffff */
.L_x_52:
[----:B------:R-:W-:-:S07]  /*8b20*/  MOV R0, UR5 ;  /* 0x0000000500007c02 */ /* 0x000fce0008000f00 */
.L_x_165:
[----:B-1----:R1:W2:Y:S02]  /*8b30*/  SYNCS.PHASECHK.TRANS64.TRYWAIT P0, [R0+URZ], R2 ;  /* 0x00000002000075a7 */ /* 0x0022a400080011ff */
[----:B--2---:R-:W-:Y:S05]  /*8b40*/  @!P0 NANOSLEEP.SYNCS 0x989680 ;  /* 0x009896800000895d */ /* 0x004fea0003900000 */
[----:B------:R-:W2:Y:S02]  /*8b50*/  @!P0 SYNCS.PHASECHK.TRANS64 P0, [R0+URZ], R2 ;  /* 0x00000002000085a7 */ /* 0x000ea400080010ff */
[----:B--2---:R-:W-:Y:S05]  /*8b60*/  @!P0 BRA `(.L_x_165) ;  /* 0xfffffffc00f08947 */ /* 0x004fea000383ffff */
[----:B------:R-:W-:Y:S05]  /*8b70*/  BRA `(.L_x_166) ;  /* 0xffffffa800887947 */ /* 0x000fea000383ffff */
.L_x_53:
[----:B------:R-:W-:-:S07]  /*8b80*/  MOV R0, UR5 ;  /* 0x0000000500007c02 */ /* 0x000fce0008000f00 */
.L_x_167:
[----:B-1----:R1:W2:Y:S02]  /*8b90*/  SYNCS.PHASECHK.TRANS64.TRYWAIT P0, [R0+URZ], R2 ;  /* 0x00000002000075a7 */ /* 0x0022a400080011ff */
[----:B--2---:R-:W-:Y:S05]  /*8ba0*/  @!P0 NANOSLEEP.SYNCS 0x989680 ;  /* 0x009896800000895d */ /* 0x004fea0003900000 */
[----:B------:R-:W2:Y:S02]  /*8bb0*/  @!P0 SYNCS.PHASECHK.TRANS64 P0, [R0+URZ], R2 ;  /* 0x00000002000085a7 */ /* 0x000ea400080010ff */
[----:B--2---:R-:W-:Y:S05]  /*8bc0*/  @!P0 BRA `(.L_x_167) ;  /* 0xfffffffc00f08947 */ /* 0x004fea000383ffff */
[----:B------:R-:W-:Y:S05]  /*8bd0*/  BRA `(.L_x_168) ;  /* 0xffffffa800987947 */ /* 0x000fea000383ffff */
.L_x_54:
[----:B------:R-:W-:-:S07]  /*8be0*/  MOV R0, UR5 ;  /* 0x0000000500007c02 */ /* 0x000fce0008000f00 */
.L_x_169:
[----:B-1----:R1:W2:Y:S02]  /*8bf0*/  SYNCS.PHASECHK.TRANS64.TRYWAIT P0, [R0+URZ], R2 ;  /* 0x00000002000075a7 */ /* 0x0022a400080011ff */
[----:B--2---:R-:W-:Y:S05]  /*8c00*/  @!P0 NANOSLEEP.SYNCS 0x989680 ;  /* 0x009896800000895d */ /* 0x004fea0003900000 */
[----:B------:R-:W2:Y:S02]  /*8c10*/  @!P0 SYNCS.PHASECHK.TRANS64 P0, [R0+URZ], R2 ;  /* 0x00000002000085a7 */ /* 0x000ea400080010ff */
[----:B--2---:R-:W-:Y:S05]  /*8c20*/  @!P0 BRA `(.L_x_169) ;  /* 0xfffffffc00f08947 */ /* 0x004fea000383ffff */
[----:B------:R-:W-:Y:S05]  /*8c30*/  BRA `(.L_x_170) ;  /* 0xffffffa800a87947 */ /* 0x000fea000383ffff */
.L_x_55:
[----:B------:R-:W-:-:S07]  /*8c40*/  MOV R0, UR5 ;  /* 0x0000000500007c02 */ /* 0x000fce0008000f00 */
.L_x_171:
[----:B-1----:R1:W2:Y:S02]  /*8c50*/  SYNCS.PHASECHK.TRANS64.TRYWAIT P0, [R0+URZ], R2 ;  /* 0x00000002000075a7 */ /* 0x0022a400080011ff */
[----:B--2---:R-:W-:Y:S05]  /*8c60*/  @!P0 NANOSLEEP.SYNCS 0x989680 ;  /* 0x009896800000895d */ /* 0x004fea0003900000 */
[----:B------:R-:W2:Y:S02]  /*8c70*/  @!P0 SYNCS.PHASECHK.TRANS64 P0, [R0+URZ], R2 ;  /* 0x00000002000085a7 */ /* 0x000ea400080010ff */
[----:B--2---:R-:W-:Y:S05]  /*8c80*/  @!P0 BRA `(.L_x_171) ;  /* 0xfffffffc00f08947 */ /* 0x004fea000383ffff */
[----:B------:R-:W-:Y:S05]  /*8c90*/  BRA `(.L_x_172) ;  /* 0xffffffa800b87947 */ /* 0x000fea000383ffff */
.L_x_56:
[----:B------:R-:W-:-:S07]  /*8ca0*/  MOV R0, UR5 ;  /* 0x0000000500007c02 */ /* 0x000fce0008000f00 */
.L_x_173:
[----:B-1----:R1:W2:Y:S02]  /*8cb0*/  SYNCS.PHASECHK.TRANS64.TRYWAIT P0, [R0+URZ], R2 ;  /* 0x00000002000075a7 */ /* 0x0022a400080011ff */
[----:B--2---:R-:W-:Y:S05]  /*8cc0*/  @!P0 NANOSLEEP.SYNCS 0x989680 ;  /* 0x009896800000895d */ /* 0x004fea0003900000 */
[----:B------:R-:W2:Y:S02]  /*8cd0*/  @!P0 SYNCS.PHASECHK.TRANS64 P0, [R0+URZ], R2 ;  /* 0x00000002000085a7 */ /* 0x000ea400080010ff */
[----:B--2---:R-:W-:Y:S05]  /*8ce0*/  @!P0 BRA `(.L_x_173) ;  /* 0xfffffffc00f08947 */ /* 0x004fea000383ffff */
[----:B------:R-:W-:Y:S05]  /*8cf0*/  BRA `(.L_x_174) ;  /* 0xffffffa800c87947 */ /* 0x000fea000383ffff */
.L_x_57:
[----:B------:R-:W-:-:S07]  /*8d00*/  MOV R0, UR5 ;  /* 0x0000000500007c02 */ /* 0x000fce0008000f00 */
.L_x_175:
[----:B-1----:R1:W2:Y:S02]  /*8d10*/  SYNCS.PHASECHK.TRANS64.TRYWAIT P0, [R0+URZ], R2 ;  /* 0x00000002000075a7 */ /* 0x0022a400080011ff */
[----:B--2---:R-:W-:Y:S05]  /*8d20*/  @!P0 NANOSLEEP.SYNCS 0x989680 ;  /* 0x009896800000895d */ /* 0x004fea0003900000 */
[----:B------:R-:W2:Y:S02]  /*8d30*/  @!P0 SYNCS.PHASECHK.TRANS64 P0, [R0+URZ], R2 ;  /* 0x00000002000085a7 */ /* 0x000ea400080010ff */
[----:B--2---:R-:W-:Y:S05]  /*8d40*/  @!P0 BRA `(.L_x_175) ;  /* 0xfffffffc00f08947 */ /* 0x004fea000383ffff */
[----:B------:R-:W-:Y:S05]  /*8d50*/  BRA `(.L_x_176) ;  /* 0xffffffa800d87947 */ /* 0x000fea000383ffff */
.L_x_58:
[----:B------:R-:W-:-:S07]  /*8d60*/  MOV R0, UR5 ;  /* 0x0000000500007c02 */ /* 0x000fce0008000f00 */
.L_x_177:
[----:B-1----:R1:W2:Y:S02]  /*8d70*/  SYNCS.PHASECHK.TRANS64.TRYWAIT P0, [R0+URZ], R2 ;  /* 0x00000002000075a7 */ /* 0x0022a400080011ff */
[----:B--2---:R-:W-:Y:S05]  /*8d80*/  @!P0 NANOSLEEP.SYNCS 0x989680 ;  /* 0x009896800000895d */ /* 0x004fea0003900000 */
[----:B------:R-:W2:Y:S02]  /*8d90*/  @!P0 SYNCS.PHASECHK.TRANS64 P0, [R0+URZ], R2 ;  /* 0x00000002000085a7 */ /* 0x000ea400080010ff */
[----:B--2---:R-:W-:Y:S05]  /*8da0*/  @!P0 BRA `(.L_x_177) ;  /* 0xfffffffc00f08947 */ /* 0x004fea000383ffff */
[----:B------:R-:W-:Y:S05]  /*8db0*/  BRA `(.L_x_178) ;  /* 0xffffffa800e87947 */ /* 0x000fea000383ffff */
.L_x_59:
[----:B------:R-:W-:-:S07]  /*8dc0*/  MOV R0, UR5 ;  /* 0x0000000500007c02 */ /* 0x000fce0008000f00 */
.L_x_179:
[----:B-1----:R1:W2:Y:S02]  /*8dd0*/  SYNCS.PHASECHK.TRANS64.TRYWAIT P0, [R0+URZ], R2 ;  /* 0x00000002000075a7 */ /* 0x0022a400080011ff */
[----:B--2---:R-:W-:Y:S05]  /*8de0*/  @!P0 NANOSLEEP.SYNCS 0x989680 ;  /* 0x009896800000895d */ /* 0x004fea0003900000 */
[----:B------:R-:W2:Y:S02]  /*8df0*/  @!P0 SYNCS.PHASECHK.TRANS64 P0, [R0+URZ], R2 ;  /* 0x00000002000085a7 */ /* 0x000ea400080010ff */
[----:B--2---:R-:W-:Y:S05]  /*8e00*/  @!P0 BRA `(.L_x_179) ;  /* 0xfffffffc00f08947 */ /* 0x004fea000383ffff */
[----:B------:R-:W-:Y:S05]  /*8e10*/  BRA `(.L_x_180) ;  /* 0xffffffa800f87947 */ /* 0x000fea000383ffff */
.L_x_60:
[----:B------:R-:W-:-:S07]  /*8e20*/  MOV R0, UR5 ;  /* 0x0000000500007c02 */ /* 0x000fce0008000f00 */
.L_x_181:
[----:B-1----:R1:W2:Y:S02]  /*8e30*/  SYNCS.PHASECHK.TRANS64.TRYWAIT P0, [R0+URZ], R2 ;  /* 0x00000002000075a7 */ /* 0x0022a400080011ff */
[----:B--2---:R-:W-:Y:S05]  /*8e40*/  @!P0 NANOSLEEP.SYNCS 0x989680 ;  /* 0x009896800000895d */ /* 0x004fea0003900000 */
[----:B------:R-:W2:Y:S02]  /*8e50*/  @!P0 SYNCS.PHASECHK.TRANS64 P0, [R0+URZ], R2 ;  /* 0x00000002000085a7 */ /* 0x000ea400080010ff */
[----:B--2---:R-:W-:Y:S05]  /*8e60*/  @!P0 BRA `(.L_x_181) ;  /* 0xfffffffc00f08947 */ /* 0x004fea000383ffff */
[----:B------:R-:W-:Y:S05]  /*8e70*/  BRA `(.L_x_182) ;  /* 0xffffffac00087947 */ /* 0x000fea000383ffff */
.L_x_61:
[----:B------:R-:W-:-:S07]  /*8e80*/  MOV R0, UR5 ;  /* 0x0000000500007c02 */ /* 0x000fce0008000f00 */
.L_x_183:
[----:B-1----:R1:W2:Y:S02]  /*8e90*/  SYNCS.PHASECHK.TRANS64.TRYWAIT P0, [R0+URZ], R2 ;  /* 0x00000002000075a7 */ /* 0x0022a400080011ff */
[----:B--2---:R-:W-:Y:S05]  /*8ea0*/  @!P0 NANOSLEEP.SYNCS 0x989680 ;  /* 0x009896800000895d */ /* 0x004fea0003900000 */
[----:B------:R-:W2:Y:S02]  /*8eb0*/  @!P0 SYNCS.PHASECHK.TRANS64 P0, [R0+URZ], R2 ;  /* 0x00000002000085a7 */ /* 0x000ea400080010ff */
[----:B--2---:R-:W-:Y:S05]  /*8ec0*/  @!P0 BRA `(.L_x_183) ;  /* 0xfffffffc00f08947 */ /* 0x004fea000383ffff */
[----:B------:R-:W-:Y:S05]  /*8ed0*/  BRA `(.L_x_184) ;  /* 0xffffffac00187947 */ /* 0x000fea000383ffff */
.L_x_62:
[----:B------:R-:W-:-:S07]  /*8ee0*/  MOV R0, UR5 ;  /* 0x0000000500007c02 */ /* 0x000fce0008000f00 */
.L_x_185:
[----:B-1----:R1:W2:Y:S02]  /*8ef0*/  SYNCS.PHASECHK.TRANS64.TRYWAIT P0, [R0+URZ], R2 ;  /* 0x00000002000075a7 */ /* 0x0022a400080011ff */
[----:B--2---:R-:W-:Y:S05]  /*8f00*/  @!P0 NANOSLEEP.SYNCS 0x989680 ;  /* 0x009896800000895d */ /* 0x004fea0003900000 */
[----:B------:R-:W2:Y:S02]  /*8f10*/  @!P0 SYNCS.PHASECHK.TRANS64 P0, [R0+URZ], R2 ;  /* 0x00000002000085a7 */ /* 0x000ea400080010ff */
[----:B--2---:R-:W-:Y:S05]  /*8f20*/  @!P0 BRA `(.L_x_185) ;  /* 0xfffffffc00f08947 */ /* 0x004fea000383ffff */
[----:B------:R-:W-:Y:S05]  /*8f30*/  BRA `(.L_x_186) ;  /* 0xffffffac00287947 */ /* 0x000fea000383ffff */
.L_x_63:
[----:B------:R-:W-:-:S07]  /*8f40*/  MOV R0, UR5 ;  /* 0x0000000500007c02 */ /* 0x000fce0008000f00 */
.L_x_187:
[----:B-1----:R1:W2:Y:S02]  /*8f50*/  SYNCS.PHASECHK.TRANS64.TRYWAIT P0, [R0+URZ], R2 ;  /* 0x00000002000075a7 */ /* 0x0022a400080011ff */
[----:B--2---:R-:W-:Y:S05]  /*8f60*/  @!P0 NANOSLEEP.SYNCS 0x989680 ;  /* 0x009896800000895d */ /* 0x004fea0003900000 */
[----:B------:R-:W2:Y:S02]  /*8f70*/  @!P0 SYNCS.PHASECHK.TRANS64 P0, [R0+URZ], R2 ;  /* 0x00000002000085a7 */ /* 0x000ea400080010ff */
[----:B--2---:R-:W-:Y:S05]  /*8f80*/  @!P0 BRA `(.L_x_187) ;  /* 0xfffffffc00f08947 */ /* 0x004fea000383ffff */
[----:B------:R-:W-:Y:S05]  /*8f90*/  BRA `(.L_x_188) ;  /* 0xffffffac00387947 */ /* 0x000fea000383ffff */
.L_x_64:
[----:B------:R-:W-:-:S07]  /*8fa0*/  MOV R0, UR5 ;  /* 0x0000000500007c02 */ /* 0x000fce0008000f00 */
.L_x_189:
[----:B-1----:R1:W2:Y:S02]  /*8fb0*/  SYNCS.PHASECHK.TRANS64.TRYWAIT P0, [R0+URZ], R2 ;  /* 0x00000002000075a7 */ /* 0x0022a400080011ff */
[----:B--2---:R-:W-:Y:S05]  /*8fc0*/  @!P0 NANOSLEEP.SYNCS 0x989680 ;  /* 0x009896800000895d */ /* 0x004fea0003900000 */
[----:B------:R-:W2:Y:S02]  /*8fd0*/  @!P0 SYNCS.PHASECHK.TRANS64 P0, [R0+URZ], R2 ;  /* 0x00000002000085a7 */ /* 0x000ea400080010ff */
[----:B--2---:R-:W-:Y:S05]  /*8fe0*/  @!P0 BRA `(.L_x_189) ;  /* 0xfffffffc00f08947 */ /* 0x004fea000383ffff */
[----:B------:R-:W-:Y:S05]  /*8ff0*/  BRA `(.L_x_190) ;  /* 0xffffffac00487947 */ /* 0x000fea000383ffff */
.L_x_65:
[----:B------:R-:W-:-:S07]  /*9000*/  MOV R0, UR5 ;  /* 0x0000000500007c02 */ /* 0x000fce0008000f00 */
.L_x_191:
[----:B-1----:R1:W2:Y:S02]  /*9010*/  SYNCS.PHASECHK.TRANS64.TRYWAIT P0, [R0+URZ], R2 ;  /* 0x00000002000075a7 */ /* 0x0022a400080011ff */
[----:B--2---:R-:W-:Y:S05]  /*9020*/  @!P0 NANOSLEEP.SYNCS 0x989680 ;  /* 0x009896800000895d */ /* 0x004fea0003900000 */
[----:B------:R-:W2:Y:S02]  /*9030*/  @!P0 SYNCS.PHASECHK.TRANS64 P0, [R0+URZ], R2 ;  /* 0x00000002000085a7 */ /* 0x000ea400080010ff */
[----:B--2---:R-:W-:Y:S05]  /*9040*/  @!P0 BRA `(.L_x_191) ;  /* 0xfffffffc00f08947 */ /* 0x004fea000383ffff */
[----:B------:R-:W-:Y:S05]  /*9050*/  BRA `(.L_x_192) ;  /* 0xffffffac00587947 */ /* 0x000fea000383ffff */
.L_x_66:
[----:B------:R-:W-:-:S07]  /*9060*/  MOV R0, UR5 ;  /* 0x0000000500007c02 */ /* 0x000fce0008000f00 */
.L_x_193:
[----:B-1----:R1:W2:Y:S02]  /*9070*/  SYNCS.PHASECHK.TRANS64.TRYWAIT P0, [R0+URZ], R2 ;  /* 0x00000002000075a7 */ /* 0x0022a400080011ff */
[----:B--2---:R-:W-:Y:S05]  /*9080*/  @!P0 NANOSLEEP.SYNCS 0x989680 ;  /* 0x009896800000895d */ /* 0x004fea0003900000 */
[----:B------:R-:W2:Y:S02]  /*9090*/  @!P0 SYNCS.PHASECHK.TRANS64 P0, [R0+URZ], R2 ;  /* 0x00000002000085a7 */ /* 0x000ea400080010ff */
[----:B--2---:R-:W-:Y:S05]  /*90a0*/  @!P0 BRA `(.L_x_193) ;  /* 0xfffffffc00f08947 */ /* 0x004fea000383ffff */
[----:B------:R-:W-:Y:S05]  /*90b0*/  BRA `(.L_x_194) ;  /* 0xffffffac00687947 */ /* 0x000fea000383ffff */
.L_x_67:
[----:B------:R-:W-:-:S07]  /*90c0*/  MOV R0, UR5 ;  /* 0x0000000500007c02 */ /* 0x000fce0008000f00 */
.L_x_195:
[----:B-1----:R1:W2:Y:S02]  /*90d0*/  SYNCS.PHASECHK.TRANS64.TRYWAIT P0, [R0+URZ], R2 ;  /* 0x00000002000075a7 */ /* 0x0022a400080011ff */
[----:B--2---:R-:W-:Y:S05]  /*90e0*/  @!P0 NANOSLEEP.SYNCS 0x989680 ;  /* 0x009896800000895d */ /* 0x004fea0003900000 */
[----:B------:R-:W2:Y:S02]  /*90f0*/  @!P0 SYNCS.PHASECHK.TRANS64 P0, [R0+URZ], R2 ;  /* 0x00000002000085a7 */ /* 0x000ea400080010ff */
[----:B--2---:R-:W-:Y:S05]  /*9100*/  @!P0 BRA `(.L_x_195) ;  /* 0xfffffffc00f08947 */ /* 0x004fea000383ffff */
[----:B------:R-:W-:Y:S05]  /*9110*/  BRA `(.L_x_196) ;  /* 0xffffffac00787947 */ /* 0x000fea000383ffff */
.L_x_68:
[----:B------:R-:W-:-:S07]  /*9120*/  MOV R0, UR5 ;  /* 0x0000000500007c02 */ /* 0x000fce0008000f00 */
.L_x_197:
[----:B-1----:R1:W2:Y:S02]  /*9130*/  SYNCS.PHASECHK.TRANS64.TRYWAIT P0, [R0+URZ], R2 ;  /* 0x00000002000075a7 */ /* 0x0022a400080011ff */
[----:B--2---:R-:W-:Y:S05]  /*9140*/  @!P0 NANOSLEEP.SYNCS 0x989680 ;  /* 0x009896800000895d */ /* 0x004fea0003900000 */
[----:B------:R-:W2:Y:S02]  /*9150*/  @!P0 SYNCS.PHASECHK.TRANS64 P0, [R0+URZ], R2 ;  /* 0x00000002000085a7 */ /* 0x000ea400080010ff */
[----:B--2---:R-:W-:Y:S05]  /*9160*/  @!P0 BRA `(.L_x_197) ;  /* 0xfffffffc00f08947 */ /* 0x004fea000383ffff */
[----:B------:R-:W-:Y:S05]  /*9170*/  BRA `(.L_x_198) ;  /* 0xffffffac00887947 */ /* 0x000fea000383ffff */
.L_x_69:
[----:B------:R-:W-:-:S07]  /*9180*/  MOV R0, UR5 ;  /* 0x0000000500007c02 */ /* 0x000fce0008000f00 */
.L_x_199:
[----:B-1----:R1:W2:Y:S02]  /*9190*/  SYNCS.PHASECHK.TRANS64.TRYWAIT P0, [R0+URZ], R2 ;  /* 0x00000002000075a7 */ /* 0x0022a400080011ff */
[----:B--2---:R-:W-:Y:S05]  /*91a0*/  @!P0 NANOSLEEP.SYNCS 0x989680 ;  /* 0x009896800000895d */ /* 0x004fea0003900000 */
[----:B------:R-:W2:Y:S02]  /*91b0*/  @!P0 SYNCS.PHASECHK.TRANS64 P0, [R0+URZ], R2 ;  /* 0x00000002000085a7 */ /* 0x000ea400080010ff */
[----:B--2---:R-:W-:Y:S05]  /*91c0*/  @!P0 BRA `(.L_x_199) ;  /* 0xfffffffc00f08947 */ /* 0x004fea000383ffff */
[----:B------:R-:W-:Y:S05]  /*91d0*/  BRA `(.L_x_200) ;  /* 0xffffffac00987947 */ /* 0x000fea000383ffff */
.L_x_70:
[----:B------:R-:W-:-:S07]  /*91e0*/  MOV R0, UR5 ;  /* 0x0000000500007c02 */ /* 0x000fce0008000f00 */
.L_x_201:
[----:B-1----:R1:W2:Y:S02]  /*91f0*/  SYNCS.PHASECHK.TRANS64.TRYWAIT P0, [R0+URZ], R2 ;  /* 0x00000002000075a7 */ /* 0x0022a400080011ff */
[----:B--2---:R-:W-:Y:S05]  /*9200*/  @!P0 NANOSLEEP.SYNCS 0x989680 ;  /* 0x009896800000895d */ /* 0x004fea0003900000 */
[----:B------:R-:W2:Y:S02]  /*9210*/  @!P0 SYNCS.PHASECHK.TRANS64 P0, [R0+URZ], R2 ;  /* 0x00000002000085a7 */ /* 0x000ea400080010ff */
[----:B--2---:R-:W-:Y:S05]  /*9220*/  @!P0 BRA `(.L_x_201) ;  /* 0xfffffffc00f08947 */ /* 0x004fea000383ffff */
[----:B------:R-:W-:Y:S05]  /*9230*/  BRA `(.L_x_202) ;  /* 0xffffffac00a87947 */ /* 0x000fea000383ffff */
.L_x_71:
[----:B------:R-:W-:-:S07]  /*9240*/  MOV R0, UR5 ;  /* 0x0000000500007c02 */ /* 0x000fce0008000f00 */
.L_x_203:
[----:B-1----:R1:W2:Y:S02]  /*9250*/  SYNCS.PHASECHK.TRANS64.TRYWAIT P0, [R0+URZ], R2 ;  /* 0x00000002000075a7 */ /* 0x0022a400080011ff */
[----:B--2---:R-:W-:Y:S05]  /*9260*/  @!P0 NANOSLEEP.SYNCS 0x989680 ;  /* 0x009896800000895d */ /* 0x004fea0003900000 */
[----:B------:R-:W2:Y:S02]  /*9270*/  @!P0 SYNCS.PHASECHK.TRANS64 P0, [R0+URZ], R2 ;  /* 0x00000002000085a7 */ /* 0x000ea400080010ff */
[----:B--2---:R-:W-:Y:S05]  /*9280*/  @!P0 BRA `(.L_x_203) ;  /* 0xfffffffc00f08947 */ /* 0x004fea000383ffff */
[----:B------:R-:W-:Y:S05]  /*9290*/  BRA `(.L_x_204) ;  /* 0xffffffac00b87947 */ /* 0x000fea000383ffff */
.L_x_72:
[----:B------:R-:W-:-:S07]  /*92a0*/  MOV R0, UR5 ;  /* 0x0000000500007c02 */ /* 0x000fce0008000f00 */
.L_x_205:
[----:B-1----:R1:W2:Y:S02]  /*92b0*/  SYNCS.PHASECHK.TRANS64.TRYWAIT P0, [R0+URZ], R2 ;  /* 0x00000002000075a7 */ /* 0x0022a400080011ff */
[----:B--2---:R-:W-:Y:S05]  /*92c0*/  @!P0 NANOSLEEP.SYNCS 0x989680 ;  /* 0x009896800000895d */ /* 0x004fea0003900000 */
[----:B------:R-:W2:Y:S02]  /*92d0*/  @!P0 SYNCS.PHASECHK.TRANS64 P0, [R0+URZ], R2 ;  /* 0x00000002000085a7 */ /* 0x000ea400080010ff */
[----:B--2---:R-:W-:Y:S05]  /*92e0*/  @!P0 BRA `(.L_x_205) ;  /* 0xfffffffc00f08947 */ /* 0x004fea000383ffff */
[----:B------:R-:W-:Y:S05]  /*92f0*/  BRA `(.L_x_206) ;  /* 0xffffffac00c87947 */ /* 0x000fea000383ffff */
.L_x_73:
[----:B------:R-:W-:-:S07]  /*9300*/  MOV R0, UR5 ;  /* 0x0000000500007c02 */ /* 0x000fce0008000f00 */
.L_x_207:
[----:B-1----:R1:W2:Y:S02]  /*9310*/  SYNCS.PHASECHK.TRANS64.TRYWAIT P0, [R0+URZ], R2 ;  /* 0x00000002000075a7 */ /* 0x0022a400080011ff */
[----:B--2---:R-:W-:Y:S05]  /*9320*/  @!P0 NANOSLEEP.SYNCS 0x989680 ;  /* 0x009896800000895d */ /* 0x004fea0003900000 */
[----:B------:R-:W2:Y:S02]  /*9330*/  @!P0 SYNCS.PHASECHK.TRANS64 P0, [R0+URZ], R2 ;  /* 0x00000002000085a7 */ /* 0x000ea400080010ff */
[----:B--2---:R-:W-:Y:S05]  /*9340*/  @!P0 BRA `(.L_x_207) ;  /* 0xfffffffc00f08947 */ /* 0x004fea000383ffff */
[----:B------:R-:W-:Y:S05]  /*9350*/  BRA `(.L_x_208) ;  /* 0xffffffac00d87947 */ /* 0x000fea000383ffff */
.L_x_74:
[----:B------:R-:W-:-:S07]  /*9360*/  MOV R0, UR5 ;  /* 0x0000000500007c02 */ /* 0x000fce0008000f00 */
.L_x_209:
[----:B-1----:R1:W2:Y:S02]  /*9370*/  SYNCS.PHASECHK.TRANS64.TRYWAIT P0, [R0+URZ], R2 ;  /* 0x00000002000075a7 */ /* 0x0022a400080011ff */
[----:B--2---:R-:W-:Y:S05]  /*9380*/  @!P0 NANOSLEEP.SYNCS 0x989680 ;  /* 0x009896800000895d */ /* 0x004fea0003900000 */
[----:B------:R-:W2:Y:S02]  /*9390*/  @!P0 SYNCS.PHASECHK.TRANS64 P0, [R0+URZ], R2 ;  /* 0x00000002000085a7 */ /* 0x000ea400080010ff */
[----:B--2---:R-:W-:Y:S05]  /*93a0*/  @!P0 BRA `(.L_x_209) ;  /* 0xfffffffc00f08947 */ /* 0x004fea000383ffff */
[----:B------:R-:W-:Y:S05]  /*93b0*/  BRA `(.L_x_210) ;  /* 0xffffffac00e87947 */ /* 0x000fea000383ffff */
.L_x_75:
[----:B------:R-:W-:-:S07]  /*93c0*/  MOV R0, UR5 ;  /* 0x0000000500007c02 */ /* 0x000fce0008000f00 */
.L_x_211:
[----:B-1----:R1:W2:Y:S02]  /*93d0*/  SYNCS.PHASECHK.TRANS64.TRYWAIT P0, [R0+URZ], R2 ;  /* 0x00000002000075a7 */ /* 0x0022a400080011ff */
[----:B--2---:R-:W-:Y:S05]  /*93e0*/  @!P0 NANOSLEEP.SYNCS 0x989680 ;  /* 0x009896800000895d */ /* 0x004fea0003900000 */
[----:B------:R-:W2:Y:S02]  /*93f0*/  @!P0 SYNCS.PHASECHK.TRANS64 P0, [R0+URZ], R2 ;  /* 0x00000002000085a7 */ /* 0x000ea400080010ff */
[----:B--2---:R-:W-:Y:S05]  /*9400*/  @!P0 BRA `(.L_x_211) ;  /* 0xfffffffc00f08947 */ /* 0x004fea000383ffff */
[----:B------:R-:W-:Y:S05]  /*9410*/  BRA `(.L_x_212) ;  /* 0xffffffac00f87947 */ /* 0x000fea000383ffff */
.L_x_78:
[----:B------:R-:W-:-:S07]  /*9420*/  MOV R4, UR4 ;  /* 0x0000000400047c02 */ /* 0x000fce0008000f00 */
.L_x_213:
[----:B--2---:R2:W3:Y:S02]  /*9430*/  SYNCS.PHASECHK.TRANS64.TRYWAIT P1, [R4+URZ+0x268], R6 ;  /* 0x00026806040075a7 */ /* 0x0044e400080211ff */
[----:B---3--:R-:W-:Y:S05]  /*9440*/  @!P1 NANOSLEEP.SYNCS 0x989680 ;  /* 0x009896800000995d */ /* 0x008fea0003900000 */
[----:B------:R-:W3:Y:S02]  /*9450*/  @!P1 SYNCS.PHASECHK.TRANS64 P1, [R4+URZ+0x268], R6 ;  /* 0x00026806040095a7 */ /* 0x000ee400080210ff */
[----:B---3--:R-:W-:Y:S05]  /*9460*/  @!P1 BRA `(.L_x_213) ;  /* 0xfffffffc00f09947 */ /* 0x008fea000383ffff */
[----:B------:R-:W-:Y:S05]  /*9470*/  BRA `(.L_x_214) ;  /* 0xffffffb000687947 */ /* 0x000fea000383ffff */
.L_x_79:
[----:B--2---:R-:W-:-:S07]  /*9480*/  MOV R4, UR4 ;  /* 0x0000000400047c02 */ /* 0x004fce0008000f00 */
.L_x_215:
[----:B--2---:R2:W3:Y:S02]  /*9490*/  SYNCS.PHASECHK.TRANS64.TRYWAIT P1, [R4+URZ+0x260], R5 ;  /* 0x00026005040075a7 */ /* 0x0044e400080211ff */
[----:B---3--:R-:W-:Y:S05]  /*94a0*/  @!P1 NANOSLEEP.SYNCS 0x989680 ;  /* 0x009896800000995d */ /* 0x008fea0003900000 */
[----:B------:R-:W3:Y:S02]  /*94b0*/  @!P1 SYNCS.PHASECHK.TRANS64 P1, [R4+URZ+0x260], R5 ;  /* 0x00026005040095a7 */ /* 0x000ee400080210ff */
[----:B---3--:R-:W-:Y:S05]  /*94c0*/  @!P1 BRA `(.L_x_215) ;  /* 0xfffffffc00f09947 */ /* 0x008fea000383ffff */
[----:B------:R-:W-:Y:S05]  /*94d0*/  BRA `(.L_x_216) ;  /* 0xffffffb000707947 */ /* 0x000fea000383ffff */
.L_x_89:
[----:B--2---:R-:W-:-:S04]  /*94e0*/  MOV R5, UR5 ;  /* 0x0000000500057c02 */ /* 0x004fc80008000f00 */
[----:B------:R2:W3:Y:S03]  /*94f0*/  SYNCS.PHASECHK.TRANS64.TRYWAIT P0, [R5+URZ+0x8], R6 ;  /* 0x00000806050075a7 */ /* 0x0004e600080011ff */
[----:B---3--:R-:W-:Y:S05]  /*9500*/  @!P0 NANOSLEEP.SYNCS 0x989680 ;  /* 0x009896800000895d */ /* 0x008fea0003900000 */
[----:B------:R-:W3:Y:S02]  /*9510*/  @!P0 SYNCS.PHASECHK.TRANS64 P0, [R5+URZ+0x8], R6 ;  /* 0x00000806050085a7 */ /* 0x000ee400080010ff */
[----:B---3--:R-:W-:Y:S05]  /*9520*/  @!P0 BRA `(.L_x_89) ;  /* 0xfffffffc00ec8947 */ /* 0x008fea000383ffff */
[----:B------:R-:W-:Y:S05]  /*9530*/  BRA `(.L_x_88) ;  /* 0xffffffb4003c7947 */ /* 0x000fea000383ffff */
.L_x_91:
[----:B------:R-:W-:Y:S01]  /*9540*/  BSSY B0, `(.L_x_217) ;  /* 0x0000006000007945 */ /* 0x000fe20003800000 */
[----:B------:R-:W-:-:S07]  /*9550*/  MOV R15, 0xffffffff ;  /* 0xffffffff000f7802 */ /* 0x000fce0000000f00 */
[----:B-12--5:R-:W-:Y:S05]  /*9560*/  WARPSYNC.COLLECTIVE R15, `(.L_x_218) ;  /* 0x000000000f0c7348 */ /* 0x026fea0003c00000 */
[----:B------:R-:W-:Y:S02]  /*9570*/  ELECT P6, UR79, PT ;  /* 0x00000000004f782f */ /* 0x000fe400038c0000 */
[----:B------:R-:W-:Y:S01]  /*9580*/  MOV R14, UR79 ;  /* 0x0000004f000e7c02 */ /* 0x000fe20008000f00 */
[----:B-12--5:R-:W-:Y:S10]  /*9590*/  ENDCOLLECTIVE ;  /* 0x000000000000791b */ /* 0x026ff40003800000 */
.L_x_218:
[----:B------:R-:W-:Y:S05]  /*95a0*/  BSYNC B0 ;  /* 0x0000000000007941 */ /* 0x000fea0003800000 */
.L_x_217:
[----:B------:R-:W-:Y:S01]  /*95b0*/  PLOP3.LUT P0, PT, P6, PT, PT, 0x80, 0x8 ;  /* 0x000000000008781c */ /* 0x000fe2000370f070 */
[----:B------:R-:W-:-:S12]  /*95c0*/  BRA `(.L_x_219) ;  /* 0xffffffb400687947 */ /* 0x000fd8000383ffff */
.L_x_93:
[----:B--2---:R-:W-:-:S04]  /*95d0*/  MOV R3, UR5 ;  /* 0x0000000500037c02 */ /* 0x004fc80008000f00 */
[----:B------:R2:W3:Y:S03]  /*95e0*/  SYNCS.PHASECHK.TRANS64.TRYWAIT P0, [R3+URZ+0x8], R4 ;  /* 0x00000804030075a7 */ /* 0x0004e600080011ff */
[----:B---3--:R-:W-:Y:S05]  /*95f0*/  @!P0 NANOSLEEP.SYNCS 0x989680 ;  /* 0x009896800000895d */ /* 0x008fea0003900000 */
[----:B------:R-:W3:Y:S02]  /*9600*/  @!P0 SYNCS.PHASECHK.TRANS64 P0, [R3+URZ+0x8], R4 ;  /* 0x00000804030085a7 */ /* 0x000ee400080010ff */
[----:B---3--:R-:W-:Y:S05]  /*9610*/  @!P0 BRA `(.L_x_93) ;  /* 0xfffffffc00ec8947 */ /* 0x008fea000383ffff */
[----:B------:R-:W-:Y:S05]  /*9620*/  BRA `(.L_x_92) ;  /* 0xffffffb4006c7947 */ /* 0x000fea000383ffff */
.L_x_94:
[----:B------:R-:W-:-:S07]  /*9630*/  MOV R4, UR17 ;  /* 0x0000001100047c02 */ /* 0x000fce0008000f00 */
.L_x_220:
[----:B-1----:R1:W2:Y:S02]  /*9640*/  SYNCS.PHASECHK.TRANS64.TRYWAIT P0, [R4+URZ+0x260], R5 ;  /* 0x00026005040075a7 */ /* 0x0022a400080011ff */
[----:B--2---:R-:W-:Y:S05]  /*9650*/  @!P0 NANOSLEEP.SYNCS 0x989680 ;  /* 0x009896800000895d */ /* 0x004fea0003900000 */
[----:B------:R-:W2:Y:S02]  /*9660*/  @!P0 SYNCS.PHASECHK.TRANS64 P0, [R4+URZ+0x260], R5 ;  /* 0x00026005040085a7 */ /* 0x000ea400080010ff */
[----:B--2---:R-:W-:Y:S05]  /*9670*/  @!P0 BRA `(.L_x_220) ;  /* 0xfffffffc00f08947 */ /* 0x004fea000383ffff */
[----:B------:R-:W-:Y:S05]  /*9680*/  BRA `(.L_x_221) ;  /* 0xffffffb800547947 */ /* 0x000fea000383ffff */
.L_x_96:
[----:B------:R-:W-:-:S07]  /*9690*/  MOV R4, UR22 ;  /* 0x0000001600047c02 */ /* 0x000fce0008000f00 */
.L_x_222:
[----:B-1----:R1:W2:Y:S02]  /*96a0*/  SYNCS.PHASECHK.TRANS64.TRYWAIT P0, [R4+URZ+0x280], R5 ;  /* 0x00028005040075a7 */ /* 0x0022a400080011ff */
[----:B--2---:R-:W-:Y:S05]  /*96b0*/  @!P0 NANOSLEEP.SYNCS 0x989680 ;  /* 0x009896800000895d */ /* 0x004fea0003900000 */
[----:B------:R-:W2:Y:S02]  /*96c0*/  @!P0 SYNCS.PHASECHK.TRANS64 P0, [R4+URZ+0x280], R5 ;  /* 0x00028005040085a7 */ /* 0x000ea400080010ff */
[----:B--2---:R-:W-:Y:S05]  /*96d0*/  @!P0 BRA `(.L_x_222) ;  /* 0xfffffffc00f08947 */ /* 0x004fea000383ffff */
[----:B------:R-:W-:Y:S05]  /*96e0*/  BRA `(.L_x_95) ;  /* 0xffffffb800747947 */ /* 0x000fea000383ffff */
.L_x_100:
[----:B-1----:R-:W-:Y:S07]  /*96f0*/  MOV R4, UR10 ;  /* 0x0000000a00047c02 */ /* 0x002fee0008000f00 */
.L_x_223:
[----:B-1----:R1:W2:Y:S02]  /*9700*/  SYNCS.PHASECHK.TRANS64.TRYWAIT P0, [R4+URZ], R6 ;  /* 0x00000006040075a7 */ /* 0x0022a400080011ff */
[----:B--2---:R-:W-:Y:S05]  /*9710*/  @!P0 NANOSLEEP.SYNCS 0x989680 ;  /* 0x009896800000895d */ /* 0x004fea0003900000 */
[----:B------:R-:W2:Y:S02]  /*9720*/  @!P0 SYNCS.PHASECHK.TRANS64 P0, [R4+URZ], R6 ;  /* 0x00000006040085a7 */ /* 0x000ea400080010ff */
[----:B--2---:R-:W-:Y:S05]  /*9730*/  @!P0 BRA `(.L_x_223) ;  /* 0xfffffffc00f08947 */ /* 0x004fea000383ffff */
[----:B------:R-:W-:Y:S05]  /*9740*/  BRA `(.L_x_99) ;  /* 0xffffffb800987947 */ /* 0x000fea000383ffff */
.L_x_104:
[----:B--2---:R-:W-:-:S07]  /*9750*/  MOV R0, UR4 ;  /* 0x0000000400007c02 */ /* 0x004fce0008000f00 */
.L_x_224:
[----:B-1----:R1:W2:Y:S02]  /*9760*/  SYNCS.PHASECHK.TRANS64.TRYWAIT P0, [R0+URZ], R2 ;  /* 0x00000002000075a7 */ /* 0x0022a400080011ff */
[----:B--2---:R-:W-:Y:S05]  /*9770*/  @!P0 NANOSLEEP.SYNCS 0x989680 ;  /* 0x009896800000895d */ /* 0x004fea0003900000 */
[----:B------:R-:W2:Y:S02]  /*9780*/  @!P0 SYNCS.PHASECHK.TRANS64 P0, [R0+URZ], R2 ;  /* 0x00000002000085a7 */ /* 0x000ea400080010ff */
[----:B--2---:R-:W-:Y:S05]  /*9790*/  @!P0 BRA `(.L_x_224) ;  /* 0xfffffffc00f08947 */ /* 0x004fea000383ffff */
[----:B------:R-:W-:Y:S05]  /*97a0*/  BRA `(.L_x_225) ;  /* 0xffffffbc00707947 */ /* 0x000fea000383ffff */
.L_x_107:
[----:B------:R-:W-:-:S07]  /*97b0*/  MOV R0, UR17 ;  /* 0x0000001100007c02 */ /* 0x000fce0008000f00 */
.L_x_226:
[----:B-1----:R1:W2:Y:S02]  /*97c0*/  SYNCS.PHASECHK.TRANS64.TRYWAIT P1, [R0+URZ+0x290], R2 ;  /* 0x00029002000075a7 */ /* 0x0022a400080211ff */
[----:B--2---:R-:W-:Y:S05]  /*97d0*/  @!P1 NANOSLEEP.SYNCS 0x989680 ;  /* 0x009896800000995d */ /* 0x004fea0003900000 */
[----:B------:R-:W2:Y:S02]  /*97e0*/  @!P1 SYNCS.PHASECHK.TRANS64 P1, [R0+URZ+0x290], R2 ;  /* 0x00029002000095a7 */ /* 0x000ea400080210ff */
[----:B--2---:R-:W-:Y:S05]  /*97f0*/  @!P1 BRA `(.L_x_226) ;  /* 0xfffffffc00f09947 */ /* 0x004fea000383ffff */
[----:B------:R-:W-:Y:S05]  /*9800*/  BRA `(.L_x_227) ;  /* 0xffffffbc00bc7947 */ /* 0x000fea000383ffff */
.L_x_112:
[----:B------:R-:W-:Y:S07]  /*9810*/  MOV R0, UR19 ;  /* 0x0000001300007c02 */ /* 0x000fee0008000f00 */
.L_x_228:
[----:B-1----:R1:W2:Y:S02]  /*9820*/  SYNCS.PHASECHK.TRANS64.TRYWAIT P0, [R0+URZ+0x260], R3 ;  /* 0x00026003000075a7 */ /* 0x0022a400080011ff */
[----:B--2---:R-:W-:Y:S05]  /*9830*/  @!P0 NANOSLEEP.SYNCS 0x989680 ;  /* 0x009896800000895d */ /* 0x004fea0003900000 */
[----:B------:R-:W2:Y:S02]  /*9840*/  @!P0 SYNCS.PHASECHK.TRANS64 P0, [R0+URZ+0x260], R3 ;  /* 0x00026003000085a7 */ /* 0x000ea400080010ff */
[----:B--2---:R-:W-:Y:S05]  /*9850*/  @!P0 BRA `(.L_x_228) ;  /* 0xfffffffc00f08947 */ /* 0x004fea000383ffff */
[----:B------:R-:W-:Y:S05]  /*9860*/  BRA `(.L_x_229) ;  /* 0xffffffc000e87947 */ /* 0x000fea000383ffff */
.L_x_115:
[----:B------:R-:W-:Y:S07]  /*9870*/  MOV R0, UR19 ;  /* 0x0000001300007c02 */ /* 0x000fee0008000f00 */
.L_x_230:
[----:B-1----:R1:W2:Y:S02]  /*9880*/  SYNCS.PHASECHK.TRANS64.TRYWAIT P0, [R0+URZ+0x258], R8 ;  /* 0x00025808000075a7 */ /* 0x0022a400080011ff */
[----:B--2---:R-:W-:Y:S05]  /*9890*/  @!P0 NANOSLEEP.SYNCS 0x989680 ;  /* 0x009896800000895d */ /* 0x004fea0003900000 */
[----:B------:R-:W2:Y:S02]  /*98a0*/  @!P0 SYNCS.PHASECHK.TRANS64 P0, [R0+URZ+0x258], R8 ;  /* 0x00025808000085a7 */ /* 0x000ea400080010ff */
[----:B--2---:R-:W-:Y:S05]  /*98b0*/  @!P0 BRA `(.L_x_230) ;  /* 0xfffffffc00f08947 */ /* 0x004fea000383ffff */
[----:B------:R-:W-:Y:S05]  /*98c0*/  BRA `(.L_x_114) ;  /* 0xffffffc800487947 */ /* 0x000fea000383ffff */
.L_x_118:
[----:B-1----:R-:W-:Y:S07]  /*98d0*/  MOV R0, UR19 ;  /* 0x0000001300007c02 */ /* 0x002fee0008000f00 */
.L_x_231:
[----:B-1----:R1:W2:Y:S02]  /*98e0*/  SYNCS.PHASECHK.TRANS64.TRYWAIT P2, [R0+URZ+0x248], R3 ;  /* 0x00024803000075a7 */ /* 0x0022a400080411ff */
[----:B--2---:R-:W-:Y:S05]  /*98f0*/  @!P2 NANOSLEEP.SYNCS 0x989680 ;  /* 0x009896800000a95d */ /* 0x004fea0003900000 */
[----:B------:R-:W2:Y:S02]  /*9900*/  @!P2 SYNCS.PHASECHK.TRANS64 P2, [R0+URZ+0x248], R3 ;  /* 0x000248030000a5a7 */ /* 0x000ea400080410ff */
[----:B--2---:R-:W-:Y:S05]  /*9910*/  @!P2 BRA `(.L_x_231) ;  /* 0xfffffffc00f0a947 */ /* 0x004fea000383ffff */
[----:B------:R-:W-:Y:S05]  /*9920*/  BRA `(.L_x_232) ;  /* 0xffffffc800a47947 */ /* 0x000fea000383ffff */
.L_x_121:
[----:B------:R-:W-:Y:S07]  /*9930*/  MOV R0, UR44 ;  /* 0x0000002c00007c02 */ /* 0x000fee0008000f00 */
.L_x_233:
[----:B-1----:R1:W2:Y:S02]  /*9940*/  SYNCS.PHASECHK.TRANS64.TRYWAIT P0, [R0+URZ+0x260], R2 ;  /* 0x00026002000075a7 */ /* 0x0022a400080011ff */
[----:B--2---:R-:W-:Y:S05]  /*9950*/  @!P0 NANOSLEEP.SYNCS 0x989680 ;  /* 0x009896800000895d */ /* 0x004fea0003900000 */
[----:B------:R-:W2:Y:S02]  /*9960*/  @!P0 SYNCS.PHASECHK.TRANS64 P0, [R0+URZ+0x260], R2 ;  /* 0x00026002000085a7 */ /* 0x000ea400080010ff */
[----:B--2---:R-:W-:Y:S05]  /*9970*/  @!P0 BRA `(.L_x_233) ;  /* 0xfffffffc00f08947 */ /* 0x004fea000383ffff */
[----:B------:R-:W-:Y:S05]  /*9980*/  BRA `(.L_x_234) ;  /* 0xffffffd000307947 */ /* 0x000fea000383ffff */
.L_x_132:
[----:B-1----:R-:W-:Y:S04]  /*9990*/  MOV R3, UR44 ;  /* 0x0000002c00037c02 */ /* 0x002fe80008000f00 */
[----:B------:R1:W2:Y:S03]  /*99a0*/  SYNCS.PHASECHK.TRANS64.TRYWAIT P1, [R3+URZ+0x240], R4 ;  /* 0x00024004030075a7 */ /* 0x0002a600080211ff */
[----:B--2---:R-:W-:Y:S05]  /*99b0*/  @!P1 NANOSLEEP.SYNCS 0x989680 ;  /* 0x009896800000995d */ /* 0x004fea0003900000 */
[----:B------:R-:W2:Y:S02]  /*99c0*/  @!P1 SYNCS.PHASECHK.TRANS64 P1, [R3+URZ+0x240], R4 ;  /* 0x00024004030095a7 */ /* 0x000ea400080210ff */
[----:B--2---:R-:W-:Y:S05]  /*99d0*/  @!P1 BRA `(.L_x_132) ;  /* 0xfffffffc00ec9947 */ /* 0x004fea000383ffff */
[----:B------:R-:W-:Y:S05]  /*99e0*/  BRA `(.L_x_131) ;  /* 0xffffffdc00707947 */ /* 0x000fea000383ffff */
.L_x_134:
[----:B-1----:R1:W2:Y:S02]  /*99f0*/  SYNCS.PHASECHK.TRANS64.TRYWAIT P1, [R90+URZ+0x270], R0 ;  /* 0x000270005a0075a7 */ /* 0x0022a400080211ff */
[----:B--2---:R-:W-:Y:S05]  /*9a00*/  @!P1 NANOSLEEP.SYNCS 0x989680 ;  /* 0x009896800000995d */ /* 0x004fea0003900000 */
[----:B------:R-:W2:Y:S02]  /*9a10*/  @!P1 SYNCS.PHASECHK.TRANS64 P1, [R90+URZ+0x270], R0 ;  /* 0x000270005a0095a7 */ /* 0x000ea400080210ff */
[----:B--2---:R-:W-:Y:S05]  /*9a20*/  @!P1 BRA `(.L_x_134) ;  /* 0xfffffffc00f09947 */ /* 0x004fea000383ffff */
[----:B------:R-:W-:Y:S05]  /*9a30*/  BRA `(.L_x_133) ;  /* 0xffffffdc00b07947 */ /* 0x000fea000383ffff */
        .weak           $__internal_0_$__cuda_sm10x_tcgen05_guardrail_trap_col_being_dealloced_not_returned_by_alloc
        .type           $__internal_0_$__cuda_sm10x_tcgen05_guardrail_trap_col_being_dealloced_not_returned_by_alloc,@function
        .size           $__internal_0_$__cuda_sm10x_tcgen05_guardrail_trap_col_being_dealloced_not_returned_by_alloc,($__internal_1_$__cuda_sm10x_tcgen05_guardrail_trap_phase_invalid_during_alloc - $__internal_0_$__cuda_sm10x_tcgen05_guardrail_trap_col_being_dealloced_not_returned_by_alloc)
$__internal_0_$__cuda_sm10x_tcgen05_guardrail_trap_col_being_dealloced_not_returned_by_alloc:
[----:B------:R-:W-:Y:S05]  /*9a40*/  BPT.TRAP 0x1 ;  /* 0x000000040000795c */ /* 0x000fea0000300000 */
[----:B------:R-:W-:-:S04]  /*9a50*/  HFMA2 R3, -RZ, RZ, 0, 0 ;  /* 0x00000000ff037431 */ /* 0x000fc800000001ff */
[----:B------:R-:W-:Y:S05]  /*9a60*/  RET.REL.NODEC R2 `(_ZN7cutlass13device_kernelINS_4conv6kernel13ConvUniversalINS1_16ConvProblemShapeILNS1_8OperatorE1ELi2EEENS1_10collective14CollectiveConvINS1_47MainloopSm100TmaUmmaWarpSpecializedImplicitGemmILS5_1ELi36ELi2ELi1ELi2EN4cute5tupleIJNSA_1CILi2EEENSC_ILi1EEESE_EEEEENSB_IJNSC_ILi128EEENSC_ILi64EEENSB_IJSI_EEEEEENS_12float_e4m3_tESL_NSA_8TiledMMAINSA_8MMA_AtomIJNSA_10MMA_TraitsINSA_25SM100_MMA_F8F6F4_2x1SM_SSEJSL_SL_fSH_SI_NSA_17integral_constantINSA_4UMMA5MajorELSS_0EEENSQ_ISS_LSS_1EEENSQ_INSR_7ScaleInELSV_0EEESW_EEEEEENSA_6LayoutINSB_IJSE_SE_SE_EEENSB_IJNSC_ILi0EEES11_S11_EEEEENSB_IJNSA_10UnderscoreES14_S14_EEEEENS7_6detail27Sm100ImplicitGemmTileTraitsINSA_25SM100_TMA_2SM_LOAD_IM2COLENSA_14ComposedLayoutINSA_7SwizzleILi2ELi4ELi3EEENSA_18smem_ptr_flag_bitsILi8EEENSZ_INSB_IJNSC_ILi8EEESI_EEENSB_IJSI_SE_EEEEEEEvEENS18_INSA_18SM100_TMA_2SM_LOADENS1A_INS1B_ILi1ELi4ELi3EEES1E_NSZ_INSB_IJNSC_ILi32EEES1F_EEENSB_IJSE_S1N_EEEEEEEvEEEENS_8epilogue10collective18CollectiveEpilogueINS1U_23Sm100TmaWarpSpecializedILi1ELi1ELi32ELb0ELb0EEEJNSB_IJSI_SI_SJ_EEENSB_IJNSZ_ISI_SE_EES20_EEESL_NSB_IJNSB_IJlllEEESE_S11_EEESL_S23_NS1U_6fusion15FusionCallbacksIS1Y_NS24_17LinearCombinationISL_fSL_fLNS_15FloatRoundStyleE2EEES1Z_S21_JEEENSA_5SM1004TMEM4LOAD26SM100_TMEM_LOAD_32dp32b32xENSA_20SM90_TMA_LOAD_IM2COLES1J_NSA_39AutoVectorizingCopyWithAssumedAlignmentILi128EEENSA_21SM90_TMA_STORE_IM2COLES1J_S2G_S2G_EEEvvEEEEvNT_6ParamsE) ;  /* 0xffffff6402647950 */ /* 0x000fea0003c3ffff */
        .weak           $__internal_1_$__cuda_sm10x_tcgen05_guardrail_trap_phase_invalid_during_alloc
        .type           $__internal_1_$__cuda_sm10x_tcgen05_guardrail_trap_phase_invalid_during_alloc,@function
        .size           $__internal_1_$__cuda_sm10x_tcgen05_guardrail_trap_phase_invalid_during_alloc,($__internal_2_$__cuda_sm10x_tcgen05_guardrail_trap_unallocated_columns_being_dealloced - $__internal_1_$__cuda_sm10x_tcgen05_guardrail_trap_phase_invalid_during_alloc)
$__internal_1_$__cuda_sm10x_tcgen05_guardrail_trap_phase_invalid_during_alloc:
[----:B------:R-:W-:Y:S05]  /*9a70*/  BPT.TRAP 0x1 ;  /* 0x000000040000795c */ /* 0x000fea0000300000 */
[----:B------:R-:W-:-:S04]  /*9a80*/  MOV R5, 0x0 ;  /* 0x0000000000057802 */ /* 0x000fc80000000f00 */
[----:B------:R-:W-:Y:S05]  /*9a90*/  RET.REL.NODEC R4 `(_ZN7cutlass13device_kernelINS_4conv6kernel13ConvUniversalINS1_16ConvProblemShapeILNS1_8OperatorE1ELi2EEENS1_10collective14CollectiveConvINS1_47MainloopSm100TmaUmmaWarpSpecializedImplicitGemmILS5_1ELi36ELi2ELi1ELi2EN4cute5tupleIJNSA_1CILi2EEENSC_ILi1EEESE_EEEEENSB_IJNSC_ILi128EEENSC_ILi64EEENSB_IJSI_EEEEEENS_12float_e4m3_tESL_NSA_8TiledMMAINSA_8MMA_AtomIJNSA_10MMA_TraitsINSA_25SM100_MMA_F8F6F4_2x1SM_SSEJSL_SL_fSH_SI_NSA_17integral_constantINSA_4UMMA5MajorELSS_0EEENSQ_ISS_LSS_1EEENSQ_INSR_7ScaleInELSV_0EEESW_EEEEEENSA_6LayoutINSB_IJSE_SE_SE_EEENSB_IJNSC_ILi0EEES11_S11_EEEEENSB_IJNSA_10UnderscoreES14_S14_EEEEENS7_6detail27Sm100ImplicitGemmTileTraitsINSA_25SM100_TMA_2SM_LOAD_IM2COLENSA_14ComposedLayoutINSA_7SwizzleILi2ELi4ELi3EEENSA_18smem_ptr_flag_bitsILi8EEENSZ_INSB_IJNSC_ILi8EEESI_EEENSB_IJSI_SE_EEEEEEEvEENS18_INSA_18SM100_TMA_2SM_LOADENS1A_INS1B_ILi1ELi4ELi3EEES1E_NSZ_INSB_IJNSC_ILi32EEES1F_EEENSB_IJSE_S1N_EEEEEEEvEEEENS_8epilogue10collective18CollectiveEpilogueINS1U_23Sm100TmaWarpSpecializedILi1ELi1ELi32ELb0ELb0EEEJNSB_IJSI_SI_SJ_EEENSB_IJNSZ_ISI_SE_EES20_EEESL_NSB_IJNSB_IJlllEEESE_S11_EEESL_S23_NS1U_6fusion15FusionCallbacksIS1Y_NS24_17LinearCombinationISL_fSL_fLNS_15FloatRoundStyleE2EEES1Z_S21_JEEENSA_5SM1004TMEM4LOAD26SM100_TMEM_LOAD_32dp32b32xENSA_20SM90_TMA_LOAD_IM2COLES1J_NSA_39AutoVectorizingCopyWithAssumedAlignmentILi128EEENSA_21SM90_TMA_STORE_IM2COLES1J_S2G_S2G_EEEvvEEEEvNT_6ParamsE) ;  /* 0xffffff6404587950 */ /* 0x000fea0003c3ffff */
        .weak           $__internal_2_$__cuda_sm10x_tcgen05_guardrail_trap_unallocated_columns_being_dealloced
        .type           $__internal_2_$__cuda_sm10x_tcgen05_guardrail_trap_unallocated_columns_being_dealloced,@function
        .size           $__internal_2_$__cuda_sm10x_tcgen05_guardrail_trap_unallocated_columns_being_dealloced,(.L_x_236 - $__internal_2_$__cuda_sm10x_tcgen05_guardrail_trap_unallocated_columns_being_dealloced)
$__internal_2_$__cuda_sm10x_tcgen05_guardrail_trap_unallocated_columns_being_dealloced:
[----:B------:R-:W-:Y:S05]  /*9aa0*/  BPT.TRAP 0x1 ;  /* 0x000000040000795c */ /* 0x000fea0000300000 */
[----:B------:R-:W-:-:S04]  /*9ab0*/  HFMA2 R3, -RZ, RZ, 0, 0 ;  /* 0x00000000ff037431 */ /* 0x000fc800000001ff */
[----:B------:R-:W-:Y:S05]  /*9ac0*/  RET.REL.NODEC R2 `(_ZN7cutlass13device_kernelINS_4conv6kernel13ConvUniversalINS1_16ConvProblemShapeILNS1_8OperatorE1ELi2EEENS1_10collective14CollectiveConvINS1_47MainloopSm100TmaUmmaWarpSpecializedImplicitGemmILS5_1ELi36ELi2ELi1ELi2EN4cute5tupleIJNSA_1CILi2EEENSC_ILi1EEESE_EEEEENSB_IJNSC_ILi128EEENSC_ILi64EEENSB_IJSI_EEEEEENS_12float_e4m3_tESL_NSA_8TiledMMAINSA_8MMA_AtomIJNSA_10MMA_TraitsINSA_25SM100_MMA_F8F6F4_2x1SM_SSEJSL_SL_fSH_SI_NSA_17integral_constantINSA_4UMMA5MajorELSS_0EEENSQ_ISS_LSS_1EEENSQ_INSR_7ScaleInELSV_0EEESW_EEEEEENSA_6LayoutINSB_IJSE_SE_SE_EEENSB_IJNSC_ILi0EEES11_S11_EEEEENSB_IJNSA_10UnderscoreES14_S14_EEEEENS7_6detail27Sm100ImplicitGemmTileTraitsINSA_25SM100_TMA_2SM_LOAD_IM2COLENSA_14ComposedLayoutINSA_7SwizzleILi2ELi4ELi3EEENSA_18smem_ptr_flag_bitsILi8EEENSZ_INSB_IJNSC_ILi8EEESI_EEENSB_IJSI_SE_EEEEEEEvEENS18_INSA_18SM100_TMA_2SM_LOADENS1A_INS1B_ILi1ELi4ELi3EEES1E_NSZ_INSB_IJNSC_ILi32EEES1F_EEENSB_IJSE_S1N_EEEEEEEvEEEENS_8epilogue10collective18CollectiveEpilogueINS1U_23Sm100TmaWarpSpecializedILi1ELi1ELi32ELb0ELb0EEEJNSB_IJSI_SI_SJ_EEENSB_IJNSZ_ISI_SE_EES20_EEESL_NSB_IJNSB_IJlllEEESE_S11_EEESL_S23_NS1U_6fusion15FusionCallbacksIS1Y_NS24_17LinearCombinationISL_fSL_fLNS_15FloatRoundStyleE2EEES1Z_S21_JEEENSA_5SM1004TMEM4LOAD26SM100_TMEM_LOAD_32dp32b32xENSA_20SM90_TMA_LOAD_IM2COLES1J_NSA_39AutoVectorizingCopyWithAssumedAlignmentILi128EEENSA_21SM90_TMA_STORE_IM2COLES1J_S2G_S2G_EEEvvEEEEvNT_6ParamsE) ;  /* 0xffffff64024c7950 */ /* 0x000fea0003c3ffff */
.L_x_235:
[----:B------:R-:W-:-:S00]  /*9ad0*/  BRA `(.L_x_235) ;  /* 0xfffffffc00fc7947 */ /* 0x000fc0000383ffff */
[----:B------:R-:W-:-:S00]  /*9ae0*/  NOP ;  /* 0x0000000000007918 */ /* 0x000fc00000000000 */
        /* <DEDUP_REMOVED lines=9> */
.L_x_236:


//--------------------- .nv.global.init           --------------------------
	.section	.nv.global.init,"aw",@progbits
.nv.global.init:
	.type		$str$29,@object
	.size		$str$29,($str$30 - $str$29)
$str$29:
        /*0000*/ 	.byte	0x28, 0x61, 0x64, 0x64, 0x72, 0x65, 0x73, 0x73, 0x20, 0x26, 0x20, 0x6d, 0x61, 0x73, 0x6b, 0x29
        /*0010*/ 	.byte	0x20, 0x3d, 0x3d, 0x20, 0x30, 0x00
	.type		$str$30,@object
	.size		$str$30,($str$28 - $str$30)
$str$30:
        /*0016*/ 	.byte	0x2f, 0x74, 0x6d, 0x70, 0x2f, 0x63, 0x75, 0x74, 0x6c, 0x61, 0x73, 0x73, 0x5f, 0x73, 0x77, 0x65
        /*0026*/ 	.byte	0x65, 0x70, 0x5f, 0x73, 0x72, 0x63, 0x2f, 0x69, 0x6e, 0x63, 0x6c, 0x75, 0x64, 0x65, 0x2f, 0x63
        /*0036*/ 	.byte	0x75, 0x74, 0x65, 0x2f, 0x70, 0x6f, 0x69, 0x6e, 0x74, 0x65, 0x72, 0x5f, 0x66, 0x6c, 0x61, 0x67
        /*0046*/ 	.byte	0x67, 0x65, 0x64, 0x2e, 0x68, 0x70, 0x70, 0x00
	.type		$str$28,@object
	.size		$str$28,($str$27 - $str$28)
$str$28:
        /*004e*/ 	.byte	0x2f, 0x74, 0x6d, 0x70, 0x2f, 0x63, 0x75, 0x74, 0x6c, 0x61, 0x73, 0x73, 0x5f, 0x73, 0x77, 0x65
        /*005e*/ 	.byte	0x65, 0x70, 0x5f, 0x73, 0x72, 0x63, 0x2f, 0x69, 0x6e, 0x63, 0x6c, 0x75, 0x64, 0x65, 0x2f, 0x63
        /*006e*/ 	.byte	0x75, 0x74, 0x65, 0x2f, 0x61, 0x74, 0x6f, 0x6d, 0x2f, 0x63, 0x6f, 0x70, 0x79, 0x5f, 0x74, 0x72
        /*007e*/ 	.byte	0x61, 0x69, 0x74, 0x73, 0x5f, 0x73, 0x6d, 0x31, 0x30, 0x30, 0x2e, 0x68, 0x70, 0x70, 0x00
	.type		$str$27,@object
	.size		$str$27,(__unnamed_1 - $str$27)
$str$27:
        /*008d*/ 	.byte	0x28, 0x28, 0x75, 0x69, 0x6e, 0x74, 0x33, 0x32, 0x5f, 0x74, 0x28, 0x74, 0x68, 0x72, 0x65, 0x61
        /*009d*/ 	.byte	0x64, 0x49, 0x64, 0x78, 0x2e, 0x78, 0x29, 0x20, 0x2f, 0x20, 0x33, 0x32, 0x29, 0x20, 0x25, 0x20
        /*00ad*/ 	.byte	0x34, 0x29, 0x20, 0x3d, 0x3d, 0x20, 0x28, 0x28, 0x28, 0x74, 0x6d, 0x65, 0x6d, 0x5f, 0x61, 0x64
        /*00bd*/ 	.byte	0x64, 0x72, 0x20, 0x3e, 0x3e, 0x20, 0x31, 0x36, 0x29, 0x20, 0x2f, 0x20, 0x33, 0x32, 0x29, 0x20
        /*00cd*/ 	.byte	0x25, 0x20, 0x34, 0x29, 0x00
	.type		__unnamed_1,@object
	.size		__unnamed_1,(__unnamed_2 - __unnamed_1)
__unnamed_1:
        /*00d2*/ 	.byte	0x61, 0x75, 0x74, 0x6f, 0x20, 0x63, 0x75, 0x74, 0x65, 0x3a, 0x3a, 0x61, 0x73, 0x5f, 0x70, 0x6f
        /* <DEDUP_REMOVED lines=24> */
        /*0262*/ 	.byte	0x3c, 0x34, 0x30, 0x39, 0x36, 0x3e, 0x3e, 0x3e, 0x3e, 0x5d, 0x00
	.type		__unnamed_2,@object
	.size		__unnamed_2,(.L_2 - __unnamed_2)
__unnamed_2:
        /* <DEDUP_REMOVED lines=40> */
        /*04ed*/ 	.byte	0x74, 0x65, 0x3a, 0x3a, 0x43, 0x3c, 0x30, 0x3e, 0x3e, 0x3e, 0x3e, 0x5d, 0x00
.L_2:


//--------------------- .nv.shared._ZN7cutlass13device_kernelINS_4conv6kernel13ConvUniversalINS1_16ConvProblemShapeILNS1_8OperatorE1ELi2EEENS1_10collective14CollectiveConvINS1_47MainloopSm100TmaUmmaWarpSpecializedImplicitGemmILS5_1ELi36ELi2ELi1ELi2EN4cute5tupleIJNSA_1CILi2EEENSC_ILi1EEESE_EEEEENSB_IJNSC_ILi128EEENSC_ILi64EEENSB_IJSI_EEEEEENS_12float_e4m3_tESL_NSA_8TiledMMAINSA_8MMA_AtomIJNSA_10MMA_TraitsINSA_25SM100_MMA_F8F6F4_2x1SM_SSEJSL_SL_fSH_SI_NSA_17integral_constantINSA_4UMMA5MajorELSS_0EEENSQ_ISS_LSS_1EEENSQ_INSR_7ScaleInELSV_0EEESW_EEEEEENSA_6LayoutINSB_IJSE_SE_SE_EEENSB_IJNSC_ILi0EEES11_S11_EEEEENSB_IJNSA_10UnderscoreES14_S14_EEEEENS7_6detail27Sm100ImplicitGemmTileTraitsINSA_25SM100_TMA_2SM_LOAD_IM2COLENSA_14ComposedLayoutINSA_7SwizzleILi2ELi4ELi3EEENSA_18smem_ptr_flag_bitsILi8EEENSZ_INSB_IJNSC_ILi8EEESI_EEENSB_IJSI_SE_EEEEEEEvEENS18_INSA_18SM100_TMA_2SM_LOADENS1A_INS1B_ILi1ELi4ELi3EEES1E_NSZ_INSB_IJNSC_ILi32EEES1F_EEENSB_IJSE_S1N_EEEEEEEvEEEENS_8epilogue10collective18CollectiveEpilogueINS1U_23Sm100TmaWarpSpecializedILi1ELi1ELi32ELb0ELb0EEEJNSB_IJSI_SI_SJ_EEENSB_IJNSZ_ISI_SE_EES20_EEESL_NSB_IJNSB_IJlllEEESE_S11_EEESL_S23_NS1U_6fusion15FusionCallbacksIS1Y_NS24_17LinearCombinationISL_fSL_fLNS_15FloatRoundStyleE2EEES1Z_S21_JEEENSA_5SM1004TMEM4LOAD26SM100_TMEM_LOAD_32dp32b32xENSA_20SM90_TMA_LOAD_IM2COLES1J_NSA_39AutoVectorizingCopyWithAssumedAlignmentILi128EEENSA_21SM90_TMA_STORE_IM2COLES1J_S2G_S2G_EEEvvEEEEvNT_6ParamsE --------------------------
	.section	.nv.shared._ZN7cutlass13device_kernelINS_4conv6kernel13ConvUniversalINS1_16ConvProblemShapeILNS1_8OperatorE1ELi2EEENS1_10collective14CollectiveConvINS1_47MainloopSm100TmaUmmaWarpSpecializedImplicitGemmILS5_1ELi36ELi2ELi1ELi2EN4cute5tupleIJNSA_1CILi2EEENSC_ILi1EEESE_EEEEENSB_IJNSC_ILi128EEENSC_ILi64EEENSB_IJSI_EEEEEENS_12float_e4m3_tESL_NSA_8TiledMMAINSA_8MMA_AtomIJNSA_10MMA_TraitsINSA_25SM100_MMA_F8F6F4_2x1SM_SSEJSL_SL_fSH_SI_NSA_17integral_constantINSA_4UMMA5MajorELSS_0EEENSQ_ISS_LSS_1EEENSQ_INSR_7ScaleInELSV_0EEESW_EEEEEENSA_6LayoutINSB_IJSE_SE_SE_EEENSB_IJNSC_ILi0EEES11_S11_EEEEENSB_IJNSA_10UnderscoreES14_S14_EEEEENS7_6detail27Sm100ImplicitGemmTileTraitsINSA_25SM100_TMA_2SM_LOAD_IM2COLENSA_14ComposedLayoutINSA_7SwizzleILi2ELi4ELi3EEENSA_18smem_ptr_flag_bitsILi8EEENSZ_INSB_IJNSC_ILi8EEESI_EEENSB_IJSI_SE_EEEEEEEvEENS18_INSA_18SM100_TMA_2SM_LOADENS1A_INS1B_ILi1ELi4ELi3EEES1E_NSZ_INSB_IJNSC_ILi32EEES1F_EEENSB_IJSE_S1N_EEEEEEEvEEEENS_8epilogue10collective18CollectiveEpilogueINS1U_23Sm100TmaWarpSpecializedILi1ELi1ELi32ELb0ELb0EEEJNSB_IJSI_SI_SJ_EEENSB_IJNSZ_ISI_SE_EES20_EEESL_NSB_IJNSB_IJlllEEESE_S11_EEESL_S23_NS1U_6fusion15FusionCallbacksIS1Y_NS24_17LinearCombinationISL_fSL_fLNS_15FloatRoundStyleE2EEES1Z_S21_JEEENSA_5SM1004TMEM4LOAD26SM100_TMEM_LOAD_32dp32b32xENSA_20SM90_TMA_LOAD_IM2COLES1J_NSA_39AutoVectorizingCopyWithAssumedAlignmentILi128EEENSA_21SM90_TMA_STORE_IM2COLES1J_S2G_S2G_EEEvvEEEEvNT_6ParamsE,"aw",@nobits
	.sectionflags	@""
	.align	16
	.zero		1024


//--------------------- .nv.shared.reserved.0     --------------------------
	.section	.nv.shared.reserved.0,"aw",@nobits
	.weak		__nv_reservedSMEM_offset_0_alias
	.size		__nv_reservedSMEM_offset_0_alias, 0, 64
	.other		__nv_reservedSMEM_offset_0_alias,@"STO_CUDA_RESERVED_SHARED STV_DEFAULT"
__nv_reservedSMEM_offset_0_alias:
	.zero		0
.nv.shared.reserved.0:
	.zero		64
	.weak		__nv_reservedSMEM_tcgen05_partition
	.type		__nv_reservedSMEM_tcgen05_partition,@object
	.size		__nv_reservedSMEM_tcgen05_partition,(.L_0 - __nv_reservedSMEM_tcgen05_partition)
__nv_reservedSMEM_tcgen05_partition:
	.zero		32
.L_0:


//--------------------- .nv.global                --------------------------
	.section	.nv.global,"aw",@nobits
.nv.global:
	.type		_ZN39_INTERNAL_4d9beb0f_4_k_cu_4a0afc4e_34044cute1_E,@object
	.size		_ZN39_INTERNAL_4d9beb0f_4_k_cu_4a0afc4e_34044cute1_E,(_ZN39_INTERNAL_4d9beb0f_4_k_cu_4a0afc4e_34044cuda3std3__45__cpo6cbeginE - _ZN39_INTERNAL_4d9beb0f_4_k_cu_4a0afc4e_34044cute1_E)
_ZN39_INTERNAL_4d9beb0f_4_k_cu_4a0afc4e_34044cute1_E:
	.zero		1
	.type		_ZN39_INTERNAL_4d9beb0f_4_k_cu_4a0afc4e_34044cuda3std3__45__cpo6cbeginE,@object
	.size		_ZN39_INTERNAL_4d9beb0f_4_k_cu_4a0afc4e_34044cuda3std3__45__cpo6cbeginE,(_ZN39_INTERNAL_4d9beb0f_4_k_cu_4a0afc4e_34044cuda3std3__48in_placeE - _ZN39_INTERNAL_4d9beb0f_4_k_cu_4a0afc4e_34044cuda3std3__45__cpo6cbeginE)
_ZN39_INTERNAL_4d9beb0f_4_k_cu_4a0afc4e_34044cuda3std3__45__cpo6cbeginE:
	.zero		1
	.type		_ZN39_INTERNAL_4d9beb0f_4_k_cu_4a0afc4e_34044cuda3std3__48in_placeE,@object
	.size		_ZN39_INTERNAL_4d9beb0f_4_k_cu_4a0afc4e_34044cuda3std3__48in_placeE,(_ZN39_INTERNAL_4d9beb0f_4_k_cu_4a0afc4e_34044cuda3std6ranges3__45__cpo9iter_moveE - _ZN39_INTERNAL_4d9beb0f_4_k_cu_4a0afc4e_34044cuda3std3__48in_placeE)
_ZN39_INTERNAL_4d9beb0f_4_k_cu_4a0afc4e_34044cuda3std3__48in_placeE:
	.zero		1
	.type		_ZN39_INTERNAL_4d9beb0f_4_k_cu_4a0afc4e_34044cuda3std6ranges3__45__cpo9iter_moveE,@object
	.size		_ZN39_INTERNAL_4d9beb0f_4_k_cu_4a0afc4e_34044cuda3std6ranges3__45__cpo9iter_moveE,(_ZN39_INTERNAL_4d9beb0f_4_k_cu_4a0afc4e_34044cuda3std3__45__cpo5beginE - _ZN39_INTERNAL_4d9beb0f_4_k_cu_4a0afc4e_34044cuda3std6ranges3__45__cpo9iter_moveE)
_ZN39_INTERNAL_4d9beb0f_4_k_cu_4a0afc4e_34044cuda3std6ranges3__45__cpo9iter_moveE:
	.zero		1
	.type		_ZN39_INTERNAL_4d9beb0f_4_k_cu_4a0afc4e_34044cuda3std3__45__cpo5beginE,@object
	.size		_ZN39_INTERNAL_4d9beb0f_4_k_cu_4a0afc4e_34044cuda3std3__45__cpo5beginE,(_ZN39_INTERNAL_4d9beb0f_4_k_cu_4a0afc4e_34044cuda3std3__441_GLOBAL__N__4d9beb0f_4_k_cu_4a0afc4e_34046ignoreE - _ZN39_INTERNAL_4d9beb0f_4_k_cu_4a0afc4e_34044cuda3std3__45__cpo5beginE)
_ZN39_INTERNAL_4d9beb0f_4_k_cu_4a0afc4e_34044cuda3std3__45__cpo5beginE:
	.zero		1
	.type		_ZN39_INTERNAL_4d9beb0f_4_k_cu_4a0afc4e_34044cuda3std3__441_GLOBAL__N__4d9beb0f_4_k_cu_4a0afc4e_34046ignoreE,@object
	.size		_ZN39_INTERNAL_4d9beb0f_4_k_cu_4a0afc4e_34044cuda3std3__441_GLOBAL__N__4d9beb0f_4_k_cu_4a0afc4e_34046ignoreE,(_ZN39_INTERNAL_4d9beb0f_4_k_cu_4a0afc4e_34044cute7productE - _ZN39_INTERNAL_4d9beb0f_4_k_cu_4a0afc4e_34044cuda3std3__441_GLOBAL__N__4d9beb0f_4_k_cu_4a0afc4e_34046ignoreE)
_ZN39_INTERNAL_4d9beb0f_4_k_cu_4a0afc4e_34044cuda3std3__441_GLOBAL__N__4d9beb0f_4_k_cu_4a0afc4e_34046ignoreE:
	.zero		1
	.type		_ZN39_INTERNAL_4d9beb0f_4_k_cu_4a0afc4e_34044cute7productE,@object
	.size		_ZN39_INTERNAL_4d9beb0f_4_k_cu_4a0afc4e_34044cute7productE,(_ZN39_INTERNAL_4d9beb0f_4_k_cu_4a0afc4e_34044cuda3std3__45__cpo3endE - _ZN39_INTERNAL_4d9beb0f_4_k_cu_4a0afc4e_34044cute7productE)
_ZN39_INTERNAL_4d9beb0f_4_k_cu_4a0afc4e_34044cute7productE:
	.zero		1
	.type		_ZN39_INTERNAL_4d9beb0f_4_k_cu_4a0afc4e_34044cuda3std3__45__cpo3endE,@object
	.size		_ZN39_INTERNAL_4d9beb0f_4_k_cu_4a0afc4e_34044cuda3std3__45__cpo3endE,(_ZN39_INTERNAL_4d9beb0f_4_k_cu_4a0afc4e_34044cuda3std3__419piecewise_constructE - _ZN39_INTERNAL_4d9beb0f_4_k_cu_4a0afc4e_34044cuda3std3__45__cpo3endE)
_ZN39_INTERNAL_4d9beb0f_4_k_cu_4a0afc4e_34044cuda3std3__45__cpo3endE:
	.zero		1
	.type		_ZN39_INTERNAL_4d9beb0f_4_k_cu_4a0afc4e_34044cuda3std3__419piecewise_constructE,@object
	.size		_ZN39_INTERNAL_4d9beb0f_4_k_cu_4a0afc4e_34044cuda3std3__419piecewise_constructE,(_ZN39_INTERNAL_4d9beb0f_4_k_cu_4a0afc4e_34044cuda3std3__45__cpo4cendE - _ZN39_INTERNAL_4d9beb0f_4_k_cu_4a0afc4e_34044cuda3std3__419piecewise_constructE)
_ZN39_INTERNAL_4d9beb0f_4_k_cu_4a0afc4e_34044cuda3std3__419piecewise_constructE:
	.zero		1
	.type		_ZN39_INTERNAL_4d9beb0f_4_k_cu_4a0afc4e_34044cuda3std3__45__cpo4cendE,@object
	.size		_ZN39_INTERNAL_4d9beb0f_4_k_cu_4a0afc4e_34044cuda3std3__45__cpo4cendE,(_ZN39_INTERNAL_4d9beb0f_4_k_cu_4a0afc4e_34044cuda3std6ranges3__45__cpo4swapE - _ZN39_INTERNAL_4d9beb0f_4_k_cu_4a0afc4e_34044cuda3std3__45__cpo4cendE)
_ZN39_INTERNAL_4d9beb0f_4_k_cu_4a0afc4e_34044cuda3std3__45__cpo4cendE:
	.zero		1
	.type		_ZN39_INTERNAL_4d9beb0f_4_k_cu_4a0afc4e_34044cuda3std6ranges3__45__cpo4swapE,@object
	.size		_ZN39_INTERNAL_4d9beb0f_4_k_cu_4a0afc4e_34044cuda3std6ranges3__45__cpo4swapE,(.L_10 - _ZN39_INTERNAL_4d9beb0f_4_k_cu_4a0afc4e_34044cuda3std6ranges3__45__cpo4swapE)
_ZN39_INTERNAL_4d9beb0f_4_k_cu_4a0afc4e_34044cuda3std6ranges3__45__cpo4swapE:
	.zero		1
.L_10:


//--------------------- .nv.constant0._ZN7cutlass13device_kernelINS_4conv6kernel13ConvUniversalINS1_16ConvProblemShapeILNS1_8OperatorE1ELi2EEENS1_10collective14CollectiveConvINS1_47MainloopSm100TmaUmmaWarpSpecializedImplicitGemmILS5_1ELi36ELi2ELi1ELi2EN4cute5tupleIJNSA_1CILi2EEENSC_ILi1EEESE_EEEEENSB_IJNSC_ILi128EEENSC_ILi64EEENSB_IJSI_EEEEEENS_12float_e4m3_tESL_NSA_8TiledMMAINSA_8MMA_AtomIJNSA_10MMA_TraitsINSA_25SM100_MMA_F8F6F4_2x1SM_SSEJSL_SL_fSH_SI_NSA_17integral_constantINSA_4UMMA5MajorELSS_0EEENSQ_ISS_LSS_1EEENSQ_INSR_7ScaleInELSV_0EEESW_EEEEEENSA_6LayoutINSB_IJSE_SE_SE_EEENSB_IJNSC_ILi0EEES11_S11_EEEEENSB_IJNSA_10UnderscoreES14_S14_EEEEENS7_6detail27Sm100ImplicitGemmTileTraitsINSA_25SM100_TMA_2SM_LOAD_IM2COLENSA_14ComposedLayoutINSA_7SwizzleILi2ELi4ELi3EEENSA_18smem_ptr_flag_bitsILi8EEENSZ_INSB_IJNSC_ILi8EEESI_EEENSB_IJSI_SE_EEEEEEEvEENS18_INSA_18SM100_TMA_2SM_LOADENS1A_INS1B_ILi1ELi4ELi3EEES1E_NSZ_INSB_IJNSC_ILi32EEES1F_EEENSB_IJSE_S1N_EEEEEEEvEEEENS_8epilogue10collective18CollectiveEpilogueINS1U_23Sm100TmaWarpSpecializedILi1ELi1ELi32ELb0ELb0EEEJNSB_IJSI_SI_SJ_EEENSB_IJNSZ_ISI_SE_EES20_EEESL_NSB_IJNSB_IJlllEEESE_S11_EEESL_S23_NS1U_6fusion15FusionCallbacksIS1Y_NS24_17LinearCombinationISL_fSL_fLNS_15FloatRoundStyleE2EEES1Z_S21_JEEENSA_5SM1004TMEM4LOAD26SM100_TMEM_LOAD_32dp32b32xENSA_20SM90_TMA_LOAD_IM2COLES1J_NSA_39AutoVectorizingCopyWithAssumedAlignmentILi128EEENSA_21SM90_TMA_STORE_IM2COLES1J_S2G_S2G_EEEvvEEEEvNT_6ParamsE --------------------------
	.section	.nv.constant0._ZN7cutlass13device_kernelINS_4conv6kernel13ConvUniversalINS1_16ConvProblemShapeILNS1_8OperatorE1ELi2EEENS1_10collective14CollectiveConvINS1_47MainloopSm100TmaUmmaWarpSpecializedImplicitGemmILS5_1ELi36ELi2ELi1ELi2EN4cute5tupleIJNSA_1CILi2EEENSC_ILi1EEESE_EEEEENSB_IJNSC_ILi128EEENSC_ILi64EEENSB_IJSI_EEEEEENS_12float_e4m3_tESL_NSA_8TiledMMAINSA_8MMA_AtomIJNSA_10MMA_TraitsINSA_25SM100_MMA_F8F6F4_2x1SM_SSEJSL_SL_fSH_SI_NSA_17integral_constantINSA_4UMMA5MajorELSS_0EEENSQ_ISS_LSS_1EEENSQ_INSR_7ScaleInELSV_0EEESW_EEEEEENSA_6LayoutINSB_IJSE_SE_SE_EEENSB_IJNSC_ILi0EEES11_S11_EEEEENSB_IJNSA_10UnderscoreES14_S14_EEEEENS7_6detail27Sm100ImplicitGemmTileTraitsINSA_25SM100_TMA_2SM_LOAD_IM2COLENSA_14ComposedLayoutINSA_7SwizzleILi2ELi4ELi3EEENSA_18smem_ptr_flag_bitsILi8EEENSZ_INSB_IJNSC_ILi8EEESI_EEENSB_IJSI_SE_EEEEEEEvEENS18_INSA_18SM100_TMA_2SM_LOADENS1A_INS1B_ILi1ELi4ELi3EEES1E_NSZ_INSB_IJNSC_ILi32EEES1F_EEENSB_IJSE_S1N_EEEEEEEvEEEENS_8epilogue10collective18CollectiveEpilogueINS1U_23Sm100TmaWarpSpecializedILi1ELi1ELi32ELb0ELb0EEEJNSB_IJSI_SI_SJ_EEENSB_IJNSZ_ISI_SE_EES20_EEESL_NSB_IJNSB_IJlllEEESE_S11_EEESL_S23_NS1U_6fusion15FusionCallbacksIS1Y_NS24_17LinearCombinationISL_fSL_fLNS_15FloatRoundStyleE2EEES1Z_S21_JEEENSA_5SM1004TMEM4LOAD26SM100_TMEM_LOAD_32dp32b32xENSA_20SM90_TMA_LOAD_IM2COLES1J_NSA_39AutoVectorizingCopyWithAssumedAlignmentILi128EEENSA_21SM90_TMA_STORE_IM2COLES1J_S2G_S2G_EEEvvEEEEvNT_6ParamsE,"a",@progbits
	.sectionflags	@""
	.align	4
.nv.constant0._ZN7cutlass13device_kernelINS_4conv6kernel13ConvUniversalINS1_16ConvProblemShapeILNS1_8OperatorE1ELi2EEENS1_10collective14CollectiveConvINS1_47MainloopSm100TmaUmmaWarpSpecializedImplicitGemmILS5_1ELi36ELi2ELi1ELi2EN4cute5tupleIJNSA_1CILi2EEENSC_ILi1EEESE_EEEEENSB_IJNSC_ILi128EEENSC_ILi64EEENSB_IJSI_EEEEEENS_12float_e4m3_tESL_NSA_8TiledMMAINSA_8MMA_AtomIJNSA_10MMA_TraitsINSA_25SM100_MMA_F8F6F4_2x1SM_SSEJSL_SL_fSH_SI_NSA_17integral_constantINSA_4UMMA5MajorELSS_0EEENSQ_ISS_LSS_1EEENSQ_INSR_7ScaleInELSV_0EEESW_EEEEEENSA_6LayoutINSB_IJSE_SE_SE_EEENSB_IJNSC_ILi0EEES11_S11_EEEEENSB_IJNSA_10UnderscoreES14_S14_EEEEENS7_6detail27Sm100ImplicitGemmTileTraitsINSA_25SM100_TMA_2SM_LOAD_IM2COLENSA_14ComposedLayoutINSA_7SwizzleILi2ELi4ELi3EEENSA_18smem_ptr_flag_bitsILi8EEENSZ_INSB_IJNSC_ILi8EEESI_EEENSB_IJSI_SE_EEEEEEEvEENS18_INSA_18SM100_TMA_2SM_LOADENS1A_INS1B_ILi1ELi4ELi3EEES1E_NSZ_INSB_IJNSC_ILi32EEES1F_EEENSB_IJSE_S1N_EEEEEEEvEEEENS_8epilogue10collective18CollectiveEpilogueINS1U_23Sm100TmaWarpSpecializedILi1ELi1ELi32ELb0ELb0EEEJNSB_IJSI_SI_SJ_EEENSB_IJNSZ_ISI_SE_EES20_EEESL_NSB_IJNSB_IJlllEEESE_S11_EEESL_S23_NS1U_6fusion15FusionCallbacksIS1Y_NS24_17LinearCombinationISL_fSL_fLNS_15FloatRoundStyleE2EEES1Z_S21_JEEENSA_5SM1004TMEM4LOAD26SM100_TMEM_LOAD_32dp32b32xENSA_20SM90_TMA_LOAD_IM2COLES1J_NSA_39AutoVectorizingCopyWithAssumedAlignmentILi128EEENSA_21SM90_TMA_STORE_IM2COLES1J_S2G_S2G_EEEvvEEEEvNT_6ParamsE:
	.zero		2944


//--------------------- SYMBOLS --------------------------

	.type		.nv.reservedSmem.offset0,@object
	.size		.nv.reservedSmem.offset0,0x4
	.type		.nv.reservedSmem.cap,@object
	.size		.nv.reservedSmem.cap,0x4
	.type		__assertfail,@function
